	.target	sm_90a

	.elftype	@"ET_EXEC"


//--------------------- .note.nv.tkinfo           --------------------------
	.section	.note.nv.tkinfo,"",@"SHT_NOTE"
	.sectionflags	@"SHF_NOTE_NV_TKINFO"
	.tkinfo
        /*0018*/ 	.word	0x00000002
        /*0030*/ 	.string	""
        /*0030*/ 	.string	"ptxas"
        /*0030*/ 	.string	"Cuda compilation tools, release 13.0, V13.0.88"
        /*0030*/ 	.string	"Build cuda_13.0.r13.0/compiler.36424714_0"
        /*0030*/ 	.string	"-arch sm_90a -m 64 "



//--------------------- .note.nv.cuinfo           --------------------------
	.section	.note.nv.cuinfo,"",@"SHT_NOTE"
	.sectionflags	@"SHF_NOTE_NV_CUINFO"
        /*0018*/ 	.short	0x0002
        /*001a*/ 	.short	0x005a
        /*001c*/ 	.short	0x0082
	.zero		2


//--------------------- .nv.info                  --------------------------
	.section	.nv.info,"",@"SHT_CUDA_INFO"
	.align	4


	//----- nvinfo : EIATTR_REGCOUNT
	.align		4
        /*0000*/ 	.byte	0x04, 0x2f
        /*0002*/ 	.short	(.L_12 - .L_11)
	.align		4
.L_11:
        /*0004*/ 	.word	index@(_ZN7cutlass13device_kernelINS_4gemm6kernel13GemmUniversalIN4cute5tupleIJiiiiEEENS1_10collective13CollectiveMmaINS1_37MainloopSm90TmaGmmaWarpSpecializedFP8ILi11ENS5_IJNS4_1CILi1EEESB_SB_EEENS1_32KernelTmaWarpSpecializedPingpongEEENS5_IJNSA_ILi64EEENSA_ILi256EEESF_EEENS_12float_e5m2_tENS5_IJlSB_lEEESI_SJ_NS4_8TiledMMAINS4_8MMA_AtomIJNS4_4SM904GMMA31MMA_64x256x32_F32E5M2E5M2_SS_TNILNSN_7ScaleInE1ELSP_1EEEEEENS4_6LayoutISC_NS5_IJNSA_ILi0EEEST_ST_EEEEENS5_IJNS4_10UnderscoreESW_SW_EEEEENS4_13SM90_TMA_LOADENS4_14ComposedLayoutINS4_7SwizzleILi2ELi4ELi3EEENS4_18smem_ptr_flag_bitsILi8EEENSS_INS5_IJNSA_ILi8EEESF_EEENS5_IJSF_SB_EEEEEEEvNS4_8identityESZ_S19_vS1A_EENS_8epilogue10collective6detail29Sm90TmaWarpSpecializedAdapterINS1D_15DefaultEpilogueISI_SJ_SJ_NS1C_6thread17LinearCombinationISI_Li1EffLNS1H_9ScaleType4KindE0ELNS_15FloatRoundStyleE2ESI_EENS1_15EpilogueDefaultEEEEEvvEEEEvNT_6ParamsE)
        /*0008*/ 	.word	0x000000a8


	//----- nvinfo : EIATTR_FRAME_SIZE
	.align		4
.L_12:
        /*000c*/ 	.byte	0x04, 0x11
        /*000e*/ 	.short	(.L_14 - .L_13)
	.align		4
.L_13:
        /*0010*/ 	.word	index@(_ZN7cutlass13device_kernelINS_4gemm6kernel13GemmUniversalIN4cute5tupleIJiiiiEEENS1_10collective13CollectiveMmaINS1_37MainloopSm90TmaGmmaWarpSpecializedFP8ILi11ENS5_IJNS4_1CILi1EEESB_SB_EEENS1_32KernelTmaWarpSpecializedPingpongEEENS5_IJNSA_ILi64EEENSA_ILi256EEESF_EEENS_12float_e5m2_tENS5_IJlSB_lEEESI_SJ_NS4_8TiledMMAINS4_8MMA_AtomIJNS4_4SM904GMMA31MMA_64x256x32_F32E5M2E5M2_SS_TNILNSN_7ScaleInE1ELSP_1EEEEEENS4_6LayoutISC_NS5_IJNSA_ILi0EEEST_ST_EEEEENS5_IJNS4_10UnderscoreESW_SW_EEEEENS4_13SM90_TMA_LOADENS4_14ComposedLayoutINS4_7SwizzleILi2ELi4ELi3EEENS4_18smem_ptr_flag_bitsILi8EEENSS_INS5_IJNSA_ILi8EEESF_EEENS5_IJSF_SB_EEEEEEEvNS4_8identityESZ_S19_vS1A_EENS_8epilogue10collective6detail29Sm90TmaWarpSpecializedAdapterINS1D_15DefaultEpilogueISI_SJ_SJ_NS1C_6thread17LinearCombinationISI_Li1EffLNS1H_9ScaleType4KindE0ELNS_15FloatRoundStyleE2ESI_EENS1_15EpilogueDefaultEEEEEvvEEEEvNT_6ParamsE)
        /*0014*/ 	.word	0x00000110


	//----- nvinfo : EIATTR_MIN_STACK_SIZE
	.align		4
.L_14:
        /*0018*/ 	.byte	0x04, 0x12
        /*001a*/ 	.short	(.L_16 - .L_15)
	.align		4
.L_15:
        /*001c*/ 	.word	index@(_ZN7cutlass13device_kernelINS_4gemm6kernel13GemmUniversalIN4cute5tupleIJiiiiEEENS1_10collective13CollectiveMmaINS1_37MainloopSm90TmaGmmaWarpSpecializedFP8ILi11ENS5_IJNS4_1CILi1EEESB_SB_EEENS1_32KernelTmaWarpSpecializedPingpongEEENS5_IJNSA_ILi64EEENSA_ILi256EEESF_EEENS_12float_e5m2_tENS5_IJlSB_lEEESI_SJ_NS4_8TiledMMAINS4_8MMA_AtomIJNS4_4SM904GMMA31MMA_64x256x32_F32E5M2E5M2_SS_TNILNSN_7ScaleInE1ELSP_1EEEEEENS4_6LayoutISC_NS5_IJNSA_ILi0EEEST_ST_EEEEENS5_IJNS4_10UnderscoreESW_SW_EEEEENS4_13SM90_TMA_LOADENS4_14ComposedLayoutINS4_7SwizzleILi2ELi4ELi3EEENS4_18smem_ptr_flag_bitsILi8EEENSS_INS5_IJNSA_ILi8EEESF_EEENS5_IJSF_SB_EEEEEEEvNS4_8identityESZ_S19_vS1A_EENS_8epilogue10collective6detail29Sm90TmaWarpSpecializedAdapterINS1D_15DefaultEpilogueISI_SJ_SJ_NS1C_6thread17LinearCombinationISI_Li1EffLNS1H_9ScaleType4KindE0ELNS_15FloatRoundStyleE2ESI_EENS1_15EpilogueDefaultEEEEEvvEEEEvNT_6ParamsE)
        /*0020*/ 	.word	0x00000110
.L_16:


//--------------------- .nv.compat                --------------------------
	.section	.nv.compat,"",@"SHT_CUDA_COMPAT_INFO"
	.align	4
        /*0000*/ 	.byte	0x02, 0x09, 0x01, 0x00, 0x02, 0x02, 0x04, 0x00, 0x02, 0x05, 0x05, 0x00, 0x03, 0x07, 0x01, 0x01
        /*0010*/ 	.byte	0x02, 0x03, 0x01, 0x00, 0x02, 0x06, 0x01, 0x00, 0x04, 0x0b, 0x08, 0x00, 0x00, 0x00, 0x00, 0x00
        /*0020*/ 	.byte	0x00, 0x00, 0x00, 0x00


//--------------------- .nv.info._ZN7cutlass13device_kernelINS_4gemm6kernel13GemmUniversalIN4cute5tupleIJiiiiEEENS1_10collective13CollectiveMmaINS1_37MainloopSm90TmaGmmaWarpSpecializedFP8ILi11ENS5_IJNS4_1CILi1EEESB_SB_EEENS1_32KernelTmaWarpSpecializedPingpongEEENS5_IJNSA_ILi64EEENSA_ILi256EEESF_EEENS_12float_e5m2_tENS5_IJlSB_lEEESI_SJ_NS4_8TiledMMAINS4_8MMA_AtomIJNS4_4SM904GMMA31MMA_64x256x32_F32E5M2E5M2_SS_TNILNSN_7ScaleInE1ELSP_1EEEEEENS4_6LayoutISC_NS5_IJNSA_ILi0EEEST_ST_EEEEENS5_IJNS4_10UnderscoreESW_SW_EEEEENS4_13SM90_TMA_LOADENS4_14ComposedLayoutINS4_7SwizzleILi2ELi4ELi3EEENS4_18smem_ptr_flag_bitsILi8EEENSS_INS5_IJNSA_ILi8EEESF_EEENS5_IJSF_SB_EEEEEEEvNS4_8identityESZ_S19_vS1A_EENS_8epilogue10collective6detail29Sm90TmaWarpSpecializedAdapterINS1D_15DefaultEpilogueISI_SJ_SJ_NS1C_6thread17LinearCombinationISI_Li1EffLNS1H_9ScaleType4KindE0ELNS_15FloatRoundStyleE2ESI_EENS1_15EpilogueDefaultEEEEEvvEEEEvNT_6ParamsE --------------------------
	.section	.nv.info._ZN7cutlass13device_kernelINS_4gemm6kernel13GemmUniversalIN4cute5tupleIJiiiiEEENS1_10collective13CollectiveMmaINS1_37MainloopSm90TmaGmmaWarpSpecializedFP8ILi11ENS5_IJNS4_1CILi1EEESB_SB_EEENS1_32KernelTmaWarpSpecializedPingpongEEENS5_IJNSA_ILi64EEENSA_ILi256EEESF_EEENS_12float_e5m2_tENS5_IJlSB_lEEESI_SJ_NS4_8TiledMMAINS4_8MMA_AtomIJNS4_4SM904GMMA31MMA_64x256x32_F32E5M2E5M2_SS_TNILNSN_7ScaleInE1ELSP_1EEEEEENS4_6LayoutISC_NS5_IJNSA_ILi0EEEST_ST_EEEEENS5_IJNS4_10UnderscoreESW_SW_EEEEENS4_13SM90_TMA_LOADENS4_14ComposedLayoutINS4_7SwizzleILi2ELi4ELi3EEENS4_18smem_ptr_flag_bitsILi8EEENSS_INS5_IJNSA_ILi8EEESF_EEENS5_IJSF_SB_EEEEEEEvNS4_8identityESZ_S19_vS1A_EENS_8epilogue10collective6detail29Sm90TmaWarpSpecializedAdapterINS1D_15DefaultEpilogueISI_SJ_SJ_NS1C_6thread17LinearCombinationISI_Li1EffLNS1H_9ScaleType4KindE0ELNS_15FloatRoundStyleE2ESI_EENS1_15EpilogueDefaultEEEEEvvEEEEvNT_6ParamsE,"",@"SHT_CUDA_INFO"
	.sectionflags	@""
	.align	4


	//----- nvinfo : EIATTR_CUDA_API_VERSION
	.align		4
        /*0000*/ 	.byte	0x04, 0x37
        /*0002*/ 	.short	(.L_18 - .L_17)
.L_17:
        /*0004*/ 	.word	0x00000082


	//----- nvinfo : EIATTR_KPARAM_INFO
	.align		4
.L_18:
        /*0008*/ 	.byte	0x04, 0x17
        /*000a*/ 	.short	(.L_20 - .L_19)
.L_19:
        /*000c*/ 	.word	0x00000000
        /*0010*/ 	.short	0x0000
        /*0012*/ 	.short	0x0070
        /*0014*/ 	.byte	0x00, 0xf0, 0x01, 0x10


	//----- nvinfo : EIATTR_SPARSE_MMA_MASK
	.align		4
.L_20:
        /*0018*/ 	.byte	0x03, 0x50
        /*001a*/ 	.short	0x0000


	//----- nvinfo : EIATTR_MAXREG_COUNT
	.align		4
        /*001c*/ 	.byte	0x03, 0x1b
        /*001e*/ 	.short	0x00a8


	//----- nvinfo : EIATTR_NUM_BARRIERS
	.align		4
        /*0020*/ 	.byte	0x02, 0x4c
        /*0022*/ 	.byte	0x01
	.zero		1


	//----- nvinfo : EIATTR_ANNOTATIONS
	.align		4
        /*0024*/ 	.byte	0x04, 0x55
        /*0026*/ 	.short	(.L_22 - .L_21)


	//   ....[0]....
.L_21:
        /*0028*/ 	.word	0x00000001
        /*002c*/ 	.byte	0x60, 0x0c, 0x00, 0x00, 0x01, 0x00, 0x00, 0x00, 0x90, 0x0c, 0x00, 0x00, 0x01, 0x00, 0x00, 0x00
        /* <DEDUP_REMOVED lines=206> */
        /*0d1c*/ 	.byte	0x30, 0x04, 0x01, 0x00


	//----- nvinfo : EIATTR_MERCURY_ISA_VERSION
	.align		4
.L_22:
        /*0d20*/ 	.byte	0x03, 0x5f
        /*0d22*/ 	.short	0x0101


	//----- nvinfo : EIATTR_INT_WARP_WIDE_INSTR_OFFSETS
	.align		4
        /*0d24*/ 	.byte	0x04, 0x31
        /*0d26*/ 	.short	(.L_24 - .L_23)


	//   ....[0]....
.L_23:
        /*0d28*/ 	.word	0x000005c0


	//   ....[1]....
        /*0d2c*/ 	.word	0x000005d0


	//   ....[2]....
        /*0d30*/ 	.word	0x00000640


	//   ....[3]....
        /*0d34*/ 	.word	0x00000650


	//   ....[4]....
        /*0d38*/ 	.word	0x00000660


	//   ....[5]....
        /*0d3c*/ 	.word	0x00000680


	//   ....[6]....
        /*0d40*/ 	.word	0x000006e0


	//   ....[7]....
        /*0d44*/ 	.word	0x00000700


	//----- nvinfo : EIATTR_COOP_GROUP_MASK_REGIDS
	.align		4
.L_24:
        /*0d48*/ 	.byte	0x04, 0x29
        /*0d4a*/ 	.short	(.L_26 - .L_25)


	//   ....[0]....
.L_25:
        /*0d4c*/ 	.word	0xffffffff


	//   ....[1]....
        /*0d50*/ 	.word	0xffffffff


	//   ....[2]....
        /*0d54*/ 	.word	0xffffffff


	//   ....[3]....
        /*0d58*/ 	.word	0xffffffff


	//   ....[4]....
        /*0d5c*/ 	.word	0xffffffff


	//   ....[5]....
        /*0d60*/ 	.word	0xffffffff


	//----- nvinfo : EIATTR_COOP_GROUP_INSTR_OFFSETS
	.align		4
.L_26:
        /*0d64*/ 	.byte	0x04, 0x28
        /*0d66*/ 	.short	(.L_28 - .L_27)


	//   ....[0]....
.L_27:
        /*0d68*/ 	.word	0x00000060


	//   ....[1]....
        /*0d6c*/ 	.word	0x00000090


	//   ....[2]....
        /*0d70*/ 	.word	0x00000190


	//   ....[3]....
        /*0d74*/ 	.word	0x000004b0


	//   ....[4]....
        /*0d78*/ 	.word	0x000004f0


	//   ....[5]....
        /*0d7c*/ 	.word	0x00000530


	//----- nvinfo : EIATTR_REG_RECONFIG
	.align		4
.L_28:
        /*0d80*/ 	.byte	0x01, 0x54
	.zero		2


	//----- nvinfo : EIATTR_MBARRIER_INSTR_OFFSETS
	.align		4
        /*0d84*/ 	.byte	0x04, 0x39
        /*0d86*/ 	.short	(.L_30 - .L_29)


	//   ....[0]....
.L_29:
        /*0d88*/ 	.word	0x00000330
        /*0d8c*/ 	.word	0x000000ff
        /*0d90*/ 	.word	0x00000000
        /*0d94*/ 	.short	0x0100
        /*0d96*/ 	.byte	0x07
	.zero		1


	//   ....[1]....
        /*0d98*/ 	.word	0x00000340
        /*0d9c*/ 	.word	0x000000ff
        /*0da0*/ 	.word	0x00000058
        /*0da4*/ 	.short	0x0100
        /*0da6*/ 	.byte	0x07
	.zero		1


	//   ....[2]....
        /*0da8*/ 	.word	0x00000350
        /*0dac*/ 	.word	0x000000ff
        /*0db0*/ 	.word	0x00000008
        /*0db4*/ 	.short	0x0100
        /*0db6*/ 	.byte	0x07
	.zero		1


	//   ....[3]....
        /*0db8*/ 	.word	0x00000360
        /*0dbc*/ 	.word	0x000000ff
        /*0dc0*/ 	.word	0x00000060
        /*0dc4*/ 	.short	0x0100
        /*0dc6*/ 	.byte	0x07
	.zero		1


	//   ....[4]....
        /*0dc8*/ 	.word	0x00000370
        /*0dcc*/ 	.word	0x000000ff
        /*0dd0*/ 	.word	0x00000010
        /*0dd4*/ 	.short	0x0100
        /*0dd6*/ 	.byte	0x07
	.zero		1


	//   ....[5]....
        /*0dd8*/ 	.word	0x00000380
        /*0ddc*/ 	.word	0x000000ff
        /*0de0*/ 	.word	0x00000068
        /*0de4*/ 	.short	0x0100
        /*0de6*/ 	.byte	0x07
	.zero		1


	//   ....[6]....
        /*0de8*/ 	.word	0x00000390
        /*0dec*/ 	.word	0x000000ff
        /*0df0*/ 	.word	0x00000018
        /*0df4*/ 	.short	0x0100
        /*0df6*/ 	.byte	0x07
	.zero		1


	//   ....[7]....
        /*0df8*/ 	.word	0x000003a0
        /*0dfc*/ 	.word	0x000000ff
        /*0e00*/ 	.word	0x00000070
        /*0e04*/ 	.short	0x0100
        /*0e06*/ 	.byte	0x07
	.zero		1


	//   ....[8]....
        /*0e08*/ 	.word	0x000003b0
        /*0e0c*/ 	.word	0x000000ff
        /*0e10*/ 	.word	0x00000020
        /*0e14*/ 	.short	0x0100
        /*0e16*/ 	.byte	0x07
	.zero		1


	//   ....[9]....
        /*0e18*/ 	.word	0x000003c0
        /*0e1c*/ 	.word	0x000000ff
        /*0e20*/ 	.word	0x00000078
        /*0e24*/ 	.short	0x0100
        /*0e26*/ 	.byte	0x07
	.zero		1


	//   ....[10]....
        /*0e28*/ 	.word	0x000003d0
        /*0e2c*/ 	.word	0x000000ff
        /*0e30*/ 	.word	0x00000028
        /*0e34*/ 	.short	0x0100
        /*0e36*/ 	.byte	0x07
	.zero		1


	//   ....[11]....
        /*0e38*/ 	.word	0x000003e0
        /*0e3c*/ 	.word	0x000000ff
        /*0e40*/ 	.word	0x00000080
        /*0e44*/ 	.short	0x0100
        /*0e46*/ 	.byte	0x07
	.zero		1


	//   ....[12]....
        /*0e48*/ 	.word	0x000003f0
        /*0e4c*/ 	.word	0x000000ff
        /*0e50*/ 	.word	0x00000030
        /*0e54*/ 	.short	0x0100
        /*0e56*/ 	.byte	0x07
	.zero		1


	//   ....[13]....
        /*0e58*/ 	.word	0x00000400
        /*0e5c*/ 	.word	0x000000ff
        /*0e60*/ 	.word	0x00000088
        /*0e64*/ 	.short	0x0100
        /*0e66*/ 	.byte	0x07
	.zero		1


	//   ....[14]....
        /*0e68*/ 	.word	0x00000410
        /*0e6c*/ 	.word	0x000000ff
        /*0e70*/ 	.word	0x00000038
        /*0e74*/ 	.short	0x0100
        /*0e76*/ 	.byte	0x07
	.zero		1


	//   ....[15]....
        /*0e78*/ 	.word	0x00000420
        /*0e7c*/ 	.word	0x000000ff
        /*0e80*/ 	.word	0x00000090
        /*0e84*/ 	.short	0x0100
        /*0e86*/ 	.byte	0x07
	.zero		1


	//   ....[16]....
        /*0e88*/ 	.word	0x00000430
        /*0e8c*/ 	.word	0x000000ff
        /*0e90*/ 	.word	0x00000040
        /*0e94*/ 	.short	0x0100
        /*0e96*/ 	.byte	0x07
	.zero		1


	//   ....[17]....
        /*0e98*/ 	.word	0x00000440
        /*0e9c*/ 	.word	0x000000ff
        /*0ea0*/ 	.word	0x00000098
        /*0ea4*/ 	.short	0x0100
        /*0ea6*/ 	.byte	0x07
	.zero		1


	//   ....[18]....
        /*0ea8*/ 	.word	0x00000450
        /*0eac*/ 	.word	0x000000ff
        /*0eb0*/ 	.word	0x00000048
        /*0eb4*/ 	.short	0x0100
        /*0eb6*/ 	.byte	0x07
	.zero		1


	//   ....[19]....
        /*0eb8*/ 	.word	0x00000460
        /*0ebc*/ 	.word	0x000000ff
        /*0ec0*/ 	.word	0x000000a0
        /*0ec4*/ 	.short	0x0100
        /*0ec6*/ 	.byte	0x07
	.zero		1


	//   ....[20]....
        /*0ec8*/ 	.word	0x00000470
        /*0ecc*/ 	.word	0x000000ff
        /*0ed0*/ 	.word	0x00000050
        /*0ed4*/ 	.short	0x0100
        /*0ed6*/ 	.byte	0x07
	.zero		1


	//   ....[21]....
        /*0ed8*/ 	.word	0x00000480
        /*0edc*/ 	.word	0x000000ff
        /*0ee0*/ 	.word	0x000000a8
        /*0ee4*/ 	.short	0x0100
        /*0ee6*/ 	.byte	0x07
	.zero		1


	//   ....[22]....
        /*0ee8*/ 	.word	0x00000720
        /*0eec*/ 	.word	0x000000ff
        /*0ef0*/ 	.word	0x000000e0
        /*0ef4*/ 	.short	0x0100
        /*0ef6*/ 	.byte	0x07
	.zero		1


	//   ....[23]....
        /*0ef8*/ 	.word	0x00000730
        /*0efc*/ 	.word	0x000000ff
        /*0f00*/ 	.word	0x000000e8
        /*0f04*/ 	.short	0x0100
        /*0f06*/ 	.byte	0x07
	.zero		1


	//   ....[24]....
        /*0f08*/ 	.word	0x00000770
        /*0f0c*/ 	.word	0x000000ff
        /*0f10*/ 	.word	0x000000c0
        /*0f14*/ 	.short	0x0100
        /*0f16*/ 	.byte	0x0a
	.zero		1


	//   ....[25]....
        /*0f18*/ 	.word	0x00000790
        /*0f1c*/ 	.word	0x000000ff
        /*0f20*/ 	.word	0x000000c8
        /*0f24*/ 	.short	0x0100
        /*0f26*/ 	.byte	0x0a
	.zero		1


	//   ....[26]....
        /*0f28*/ 	.word	0x000007a0
        /*0f2c*/ 	.word	0x000000ff
        /*0f30*/ 	.word	0x000000d0
        /*0f34*/ 	.short	0x0100
        /*0f36*/ 	.byte	0x0a
	.zero		1


	//   ....[27]....
        /*0f38*/ 	.word	0x000007b0
        /*0f3c*/ 	.word	0x000000ff
        /*0f40*/ 	.word	0x000000d8
        /*0f44*/ 	.short	0x0100
        /*0f46*/ 	.byte	0x0a
	.zero		1


	//   ....[28]....
        /*0f48*/ 	.word	0x00001690
        /*0f4c*/ 	.word	0x000000ff
        /*0f50*/ 	.word	0xfffffff8
        /*0f54*/ 	.short	0x010a
        /*0f56*/ 	.byte	0x11
	.zero		1


	//   ....[29]....
        /*0f58*/ 	.word	0x00002070
        /*0f5c*/ 	.word	0x000000ff
        /*0f60*/ 	.word	0x00000000
        /*0f64*/ 	.short	0x010a
        /*0f66*/ 	.byte	0x06
	.zero		1


	//   ....[30]....
        /*0f68*/ 	.word	0x000020b0
        /*0f6c*/ 	.word	0x000000ff
        /*0f70*/ 	.word	0x00000000
        /*0f74*/ 	.short	0x010a
        /*0f76*/ 	.byte	0x06
	.zero		1


	//   ....[31]....
        /*0f78*/ 	.word	0x00003290
        /*0f7c*/ 	.word	0x000000ff
        /*0f80*/ 	.word	0x00000000
        /*0f84*/ 	.short	0x010a
        /*0f86*/ 	.byte	0x09
	.zero		1


	//   ....[32]....
        /*0f88*/ 	.word	0x000032d0
        /*0f8c*/ 	.word	0x000000ff
        /*0f90*/ 	.word	0x00000000
        /*0f94*/ 	.short	0x010a
        /*0f96*/ 	.byte	0x09
	.zero		1


	//   ....[33]....
        /*0f98*/ 	.word	0x00004320
        /*0f9c*/ 	.word	0x000000ff
        /*0fa0*/ 	.word	0x00000000
        /*0fa4*/ 	.short	0x0101
        /*0fa6*/ 	.byte	0x08
	.zero		1


	//   ....[34]....
        /*0fa8*/ 	.word	0x000053d0
        /*0fac*/ 	.word	0x000000e3
        /*0fb0*/ 	.word	0x00000000
        /*0fb4*/ 	.short	0x0101
        /*0fb6*/ 	.byte	0x1c
	.zero		1


	//   ....[35]....
        /*0fb8*/ 	.word	0x000054f0
        /*0fbc*/ 	.word	0x000000ff
        /*0fc0*/ 	.word	0x00000000
        /*0fc4*/ 	.short	0x0101
        /*0fc6*/ 	.byte	0x08
	.zero		1


	//   ....[36]....
        /*0fc8*/ 	.word	0x000055a0
        /*0fcc*/ 	.word	0x000000ff
        /*0fd0*/ 	.word	0x00000008
        /*0fd4*/ 	.short	0x010a
        /*0fd6*/ 	.byte	0x11
	.zero		1


	//   ....[37]....
        /*0fd8*/ 	.word	0x0000e790
        /*0fdc*/ 	.word	0x00000003
        /*0fe0*/ 	.word	0x00000000
        /*0fe4*/ 	.short	0x0101
        /*0fe6*/ 	.byte	0x1c
	.zero		1


	//   ....[38]....
        /*0fe8*/ 	.word	0x0000f190
        /*0fec*/ 	.word	0x0000000b
        /*0ff0*/ 	.word	0x00000058
        /*0ff4*/ 	.short	0x010a
        /*0ff6*/ 	.byte	0x3f
	.zero		1


	//   ....[39]....
        /*0ff8*/ 	.word	0x0000f540
        /*0ffc*/ 	.word	0x00000004
        /*1000*/ 	.word	0x000000e8
        /*1004*/ 	.short	0x0101
        /*1006*/ 	.byte	0x3f
	.zero		1


	//   ....[40]....
        /*1008*/ 	.word	0x0000fd30
        /*100c*/ 	.word	0x00000007
        /*1010*/ 	.word	0x00000000
        /*1014*/ 	.short	0x010a
        /*1016*/ 	.byte	0x3f
	.zero		1


	//   ....[41]....
        /*1018*/ 	.word	0x0000fdb0
        /*101c*/ 	.word	0x00000009
        /*1020*/ 	.word	0x00000000
        /*1024*/ 	.short	0x010a
        /*1026*/ 	.byte	0x3f
	.zero		1


	//   ....[42]....
        /*1028*/ 	.word	0x0000fe40
        /*102c*/ 	.word	0x00000006
        /*1030*/ 	.word	0x00000000
        /*1034*/ 	.short	0x010a
        /*1036*/ 	.byte	0x3f
	.zero		1


	//   ....[43]....
        /*1038*/ 	.word	0x0000fed0
        /*103c*/ 	.word	0x00000009
        /*1040*/ 	.word	0x00000000
        /*1044*/ 	.short	0x010a
        /*1046*/ 	.byte	0x3f
	.zero		1


	//   ....[44]....
        /*1048*/ 	.word	0x0000ff60
        /*104c*/ 	.word	0x00000006
        /*1050*/ 	.word	0x00000000
        /*1054*/ 	.short	0x010a
        /*1056*/ 	.byte	0x3f
	.zero		1


	//   ....[45]....
        /*1058*/ 	.word	0x0000fff0
        /*105c*/ 	.word	0x00000009
        /*1060*/ 	.word	0x00000000
        /*1064*/ 	.short	0x010a
        /*1066*/ 	.byte	0x3f
	.zero		1


	//   ....[46]....
        /*1068*/ 	.word	0x00010080
        /*106c*/ 	.word	0x00000006
        /*1070*/ 	.word	0x00000000
        /*1074*/ 	.short	0x010a
        /*1076*/ 	.byte	0x3f
	.zero		1


	//   ....[47]....
        /*1078*/ 	.word	0x00010110
        /*107c*/ 	.word	0x00000009
        /*1080*/ 	.word	0x00000000
        /*1084*/ 	.short	0x010a
        /*1086*/ 	.byte	0x3f
	.zero		1


	//   ....[48]....
        /*1088*/ 	.word	0x000101a0
        /*108c*/ 	.word	0x00000006
        /*1090*/ 	.word	0x00000000
        /*1094*/ 	.short	0x010a
        /*1096*/ 	.byte	0x3f
	.zero		1


	//   ....[49]....
        /*1098*/ 	.word	0x00010230
        /*109c*/ 	.word	0x00000009
        /*10a0*/ 	.word	0x00000000
        /*10a4*/ 	.short	0x010a
        /*10a6*/ 	.byte	0x3f
	.zero		1


	//   ....[50]....
        /*10a8*/ 	.word	0x000102c0
        /*10ac*/ 	.word	0x00000003
        /*10b0*/ 	.word	0x00000000
        /*10b4*/ 	.short	0x010a
        /*10b6*/ 	.byte	0x3f
	.zero		1


	//   ....[51]....
        /*10b8*/ 	.word	0x00010330
        /*10bc*/ 	.word	0x00000003
        /*10c0*/ 	.word	0xfffffff8
        /*10c4*/ 	.short	0x010a
        /*10c6*/ 	.byte	0x3f
	.zero		1


	//   ....[52]....
        /*10c8*/ 	.word	0x00010390
        /*10cc*/ 	.word	0x00000003
        /*10d0*/ 	.word	0x00000000
        /*10d4*/ 	.short	0x010a
        /*10d6*/ 	.byte	0x3f
	.zero		1


	//   ....[53]....
        /*10d8*/ 	.word	0x00010400
        /*10dc*/ 	.word	0x00000000
        /*10e0*/ 	.word	0x00000000
        /*10e4*/ 	.short	0x010a
        /*10e6*/ 	.byte	0x3f
	.zero		1


	//   ....[54]....
        /*10e8*/ 	.word	0x00010470
        /*10ec*/ 	.word	0x00000019
        /*10f0*/ 	.word	0x00000008
        /*10f4*/ 	.short	0x010a
        /*10f6*/ 	.byte	0x3f
	.zero		1


	//   ....[55]....
        /*10f8*/ 	.word	0x00010540
        /*10fc*/ 	.word	0x0000000b
        /*1100*/ 	.word	0x00000058
        /*1104*/ 	.short	0x010a
        /*1106*/ 	.byte	0x3f
	.zero		1


	//   ....[56]....
        /*1108*/ 	.word	0x00010620
        /*110c*/ 	.word	0x00000007
        /*1110*/ 	.word	0x00000000
        /*1114*/ 	.short	0x010a
        /*1116*/ 	.byte	0x3f
	.zero		1


	//   ....[57]....
        /*1118*/ 	.word	0x00010670
        /*111c*/ 	.word	0x00000009
        /*1120*/ 	.word	0x00000000
        /*1124*/ 	.short	0x010a
        /*1126*/ 	.byte	0x3f
	.zero		1


	//   ....[58]....
        /*1128*/ 	.word	0x000106c0
        /*112c*/ 	.word	0x00000006
        /*1130*/ 	.word	0x00000000
        /*1134*/ 	.short	0x010a
        /*1136*/ 	.byte	0x3f
	.zero		1


	//   ....[59]....
        /*1138*/ 	.word	0x00010710
        /*113c*/ 	.word	0x00000009
        /*1140*/ 	.word	0x00000000
        /*1144*/ 	.short	0x010a
        /*1146*/ 	.byte	0x3f
	.zero		1


	//   ....[60]....
        /*1148*/ 	.word	0x00010760
        /*114c*/ 	.word	0x00000006
        /*1150*/ 	.word	0x00000000
        /*1154*/ 	.short	0x010a
        /*1156*/ 	.byte	0x3f
	.zero		1


	//   ....[61]....
        /*1158*/ 	.word	0x000107b0
        /*115c*/ 	.word	0x00000009
        /*1160*/ 	.word	0x00000000
        /*1164*/ 	.short	0x010a
        /*1166*/ 	.byte	0x3f
	.zero		1


	//   ....[62]....
        /*1168*/ 	.word	0x00010800
        /*116c*/ 	.word	0x00000006
        /*1170*/ 	.word	0x00000000
        /*1174*/ 	.short	0x010a
        /*1176*/ 	.byte	0x3f
	.zero		1


	//   ....[63]....
        /*1178*/ 	.word	0x00010850
        /*117c*/ 	.word	0x00000009
        /*1180*/ 	.word	0x00000000
        /*1184*/ 	.short	0x010a
        /*1186*/ 	.byte	0x3f
	.zero		1


	//   ....[64]....
        /*1188*/ 	.word	0x000108a0
        /*118c*/ 	.word	0x00000006
        /*1190*/ 	.word	0x00000000
        /*1194*/ 	.short	0x010a
        /*1196*/ 	.byte	0x3f
	.zero		1


	//   ....[65]....
        /*1198*/ 	.word	0x000108f0
        /*119c*/ 	.word	0x00000009
        /*11a0*/ 	.word	0x00000000
        /*11a4*/ 	.short	0x010a
        /*11a6*/ 	.byte	0x3f
	.zero		1


	//----- nvinfo : EIATTR_NUM_MBARRIERS
	.align		4
.L_30:
        /*11a8*/ 	.byte	0x03, 0x38
        /*11aa*/ 	.short	0x001c


	//----- nvinfo : EIATTR_EXIT_INSTR_OFFSETS
	.align		4
        /*11ac*/ 	.byte	0x04, 0x1c
        /*11ae*/ 	.short	(.L_32 - .L_31)


	//   ....[0]....
.L_31:
        /*11b0*/ 	.word	0x000013c0


	//   ....[1]....
        /*11b4*/ 	.word	0x00001420


	//   ....[2]....
        /*11b8*/ 	.word	0x0000eea0


	//   ....[3]....
        /*11bc*/ 	.word	0x0000eed0


	//   ....[4]....
        /*11c0*/ 	.word	0x00010310


	//----- nvinfo : EIATTR_MAX_THREADS
	.align		4
.L_32:
        /*11c4*/ 	.byte	0x04, 0x05
        /*11c6*/ 	.short	(.L_34 - .L_33)
.L_33:
        /*11c8*/ 	.word	0x00000180
        /*11cc*/ 	.word	0x00000001
        /*11d0*/ 	.word	0x00000001


	//----- nvinfo : EIATTR_CRS_STACK_SIZE
	.align		4
.L_34:
        /*11d4*/ 	.byte	0x04, 0x1e
        /*11d6*/ 	.short	(.L_36 - .L_35)
.L_35:
        /*11d8*/ 	.word	0x00000000


	//----- nvinfo : EIATTR_CBANK_PARAM_SIZE
	.align		4
.L_36:
        /*11dc*/ 	.byte	0x03, 0x19
        /*11de*/ 	.short	0x0470


	//----- nvinfo : EIATTR_PARAM_CBANK
	.align		4
        /*11e0*/ 	.byte	0x04, 0x0a
        /*11e2*/ 	.short	(.L_38 - .L_37)
	.align		4
.L_37:
        /*11e4*/ 	.word	index@(.nv.constant0._ZN7cutlass13device_kernelINS_4gemm6kernel13GemmUniversalIN4cute5tupleIJiiiiEEENS1_10collective13CollectiveMmaINS1_37MainloopSm90TmaGmmaWarpSpecializedFP8ILi11ENS5_IJNS4_1CILi1EEESB_SB_EEENS1_32KernelTmaWarpSpecializedPingpongEEENS5_IJNSA_ILi64EEENSA_ILi256EEESF_EEENS_12float_e5m2_tENS5_IJlSB_lEEESI_SJ_NS4_8TiledMMAINS4_8MMA_AtomIJNS4_4SM904GMMA31MMA_64x256x32_F32E5M2E5M2_SS_TNILNSN_7ScaleInE1ELSP_1EEEEEENS4_6LayoutISC_NS5_IJNSA_ILi0EEEST_ST_EEEEENS5_IJNS4_10UnderscoreESW_SW_EEEEENS4_13SM90_TMA_LOADENS4_14ComposedLayoutINS4_7SwizzleILi2ELi4ELi3EEENS4_18smem_ptr_flag_bitsILi8EEENSS_INS5_IJNSA_ILi8EEESF_EEENS5_IJSF_SB_EEEEEEEvNS4_8identityESZ_S19_vS1A_EENS_8epilogue10collective6detail29Sm90TmaWarpSpecializedAdapterINS1D_15DefaultEpilogueISI_SJ_SJ_NS1C_6thread17LinearCombinationISI_Li1EffLNS1H_9ScaleType4KindE0ELNS_15FloatRoundStyleE2ESI_EENS1_15EpilogueDefaultEEEEEvvEEEEvNT_6ParamsE)
        /*11e8*/ 	.short	0x0210
        /*11ea*/ 	.short	0x0470


	//----- nvinfo : EIATTR_SW_WAR
	.align		4
.L_38:
        /*11ec*/ 	.byte	0x04, 0x36
        /*11ee*/ 	.short	(.L_40 - .L_39)
.L_39:
        /*11f0*/ 	.word	0x00000008
.L_40:


//--------------------- .nv.callgraph             --------------------------
	.section	.nv.callgraph,"",@"SHT_CUDA_CALLGRAPH"
	.align	4
	.sectionentsize	8
	.align		4
        /*0000*/ 	.word	0x00000000
	.align		4
        /*0004*/ 	.word	0xffffffff
	.align		4
        /*0008*/ 	.word	0x00000000
	.align		4
        /*000c*/ 	.word	0xfffffffe
	.align		4
        /*0010*/ 	.word	0x00000000
	.align		4
        /*0014*/ 	.word	0xfffffffd
	.align		4
        /*0018*/ 	.word	0x00000000
	.align		4
        /*001c*/ 	.word	0xfffffffc


//--------------------- .nv.constant4             --------------------------
	.section	.nv.constant4,"a",@progbits
	.align	8
	.align		8
.nv.constant4:
        /*0000*/ 	.dword	_ZN39_INTERNAL_916a5a94_4_k_cu_193a6e6c_40894cuda3std3__45__cpo5beginE
	.align		8
        /*0008*/ 	.dword	_ZN39_INTERNAL_916a5a94_4_k_cu_193a6e6c_40894cuda3std3__45__cpo3endE
	.align		8
        /*0010*/ 	.dword	_ZN39_INTERNAL_916a5a94_4_k_cu_193a6e6c_40894cuda3std3__45__cpo6cbeginE
	.align		8
        /*0018*/ 	.dword	_ZN39_INTERNAL_916a5a94_4_k_cu_193a6e6c_40894cuda3std3__45__cpo4cendE
	.align		8
        /*0020*/ 	.dword	_ZN39_INTERNAL_916a5a94_4_k_cu_193a6e6c_40894cuda3std3__441_GLOBAL__N__916a5a94_4_k_cu_193a6e6c_40896ignoreE
	.align		8
        /*0028*/ 	.dword	_ZN39_INTERNAL_916a5a94_4_k_cu_193a6e6c_40894cuda3std3__419piecewise_constructE
	.align		8
        /*0030*/ 	.dword	_ZN39_INTERNAL_916a5a94_4_k_cu_193a6e6c_40894cuda3std3__48in_placeE
	.align		8
        /*0038*/ 	.dword	_ZN39_INTERNAL_916a5a94_4_k_cu_193a6e6c_40894cuda3std6ranges3__45__cpo4swapE
	.align		8
        /*0040*/ 	.dword	_ZN39_INTERNAL_916a5a94_4_k_cu_193a6e6c_40894cuda3std6ranges3__45__cpo9iter_moveE
	.align		8
        /*0048*/ 	.dword	_ZN39_INTERNAL_916a5a94_4_k_cu_193a6e6c_40894cute7productE
	.align		8
        /*0050*/ 	.dword	_ZN39_INTERNAL_916a5a94_4_k_cu_193a6e6c_40894cute1_E


//--------------------- .text._ZN7cutlass13device_kernelINS_4gemm6kernel13GemmUniversalIN4cute5tupleIJiiiiEEENS1_10collective13CollectiveMmaINS1_37MainloopSm90TmaGmmaWarpSpecializedFP8ILi11ENS5_IJNS4_1CILi1EEESB_SB_EEENS1_32KernelTmaWarpSpecializedPingpongEEENS5_IJNSA_ILi64EEENSA_ILi256EEESF_EEENS_12float_e5m2_tENS5_IJlSB_lEEESI_SJ_NS4_8TiledMMAINS4_8MMA_AtomIJNS4_4SM904GMMA31MMA_64x256x32_F32E5M2E5M2_SS_TNILNSN_7ScaleInE1ELSP_1EEEEEENS4_6LayoutISC_NS5_IJNSA_ILi0EEEST_ST_EEEEENS5_IJNS4_10UnderscoreESW_SW_EEEEENS4_13SM90_TMA_LOADENS4_14ComposedLayoutINS4_7SwizzleILi2ELi4ELi3EEENS4_18smem_ptr_flag_bitsILi8EEENSS_INS5_IJNSA_ILi8EEESF_EEENS5_IJSF_SB_EEEEEEEvNS4_8identityESZ_S19_vS1A_EENS_8epilogue10collective6detail29Sm90TmaWarpSpecializedAdapterINS1D_15DefaultEpilogueISI_SJ_SJ_NS1C_6thread17LinearCombinationISI_Li1EffLNS1H_9ScaleType4KindE0ELNS_15FloatRoundStyleE2ESI_EENS1_15EpilogueDefaultEEEEEvvEEEEvNT_6ParamsE --------------------------
	.section	.text._ZN7cutlass13device_kernelINS_4gemm6kernel13GemmUniversalIN4cute5tupleIJiiiiEEENS1_10collective13CollectiveMmaINS1_37MainloopSm90TmaGmmaWarpSpecializedFP8ILi11ENS5_IJNS4_1CILi1EEESB_SB_EEENS1_32KernelTmaWarpSpecializedPingpongEEENS5_IJNSA_ILi64EEENSA_ILi256EEESF_EEENS_12float_e5m2_tENS5_IJlSB_lEEESI_SJ_NS4_8TiledMMAINS4_8MMA_AtomIJNS4_4SM904GMMA31MMA_64x256x32_F32E5M2E5M2_SS_TNILNSN_7ScaleInE1ELSP_1EEEEEENS4_6LayoutISC_NS5_IJNSA_ILi0EEEST_ST_EEEEENS5_IJNS4_10UnderscoreESW_SW_EEEEENS4_13SM90_TMA_LOADENS4_14ComposedLayoutINS4_7SwizzleILi2ELi4ELi3EEENS4_18smem_ptr_flag_bitsILi8EEENSS_INS5_IJNSA_ILi8EEESF_EEENS5_IJSF_SB_EEEEEEEvNS4_8identityESZ_S19_vS1A_EENS_8epilogue10collective6detail29Sm90TmaWarpSpecializedAdapterINS1D_15DefaultEpilogueISI_SJ_SJ_NS1C_6thread17LinearCombinationISI_Li1EffLNS1H_9ScaleType4KindE0ELNS_15FloatRoundStyleE2ESI_EENS1_15EpilogueDefaultEEEEEvvEEEEvNT_6ParamsE,"ax",@progbits
	.align	128
.text._ZN7cutlass13device_kernelINS_4gemm6kernel13GemmUniversalIN4cute5tupleIJiiiiEEENS1_10collective13CollectiveMmaINS1_37MainloopSm90TmaGmmaWarpSpecializedFP8ILi11ENS5_IJNS4_1CILi1EEESB_SB_EEENS1_32KernelTmaWarpSpecializedPingpongEEENS5_IJNSA_ILi64EEENSA_ILi256EEESF_EEENS_12float_e5m2_tENS5_IJlSB_lEEESI_SJ_NS4_8TiledMMAINS4_8MMA_AtomIJNS4_4SM904GMMA31MMA_64x256x32_F32E5M2E5M2_SS_TNILNSN_7ScaleInE1ELSP_1EEEEEENS4_6LayoutISC_NS5_IJNSA_ILi0EEEST_ST_EEEEENS5_IJNS4_10UnderscoreESW_SW_EEEEENS4_13SM90_TMA_LOADENS4_14ComposedLayoutINS4_7SwizzleILi2ELi4ELi3EEENS4_18smem_ptr_flag_bitsILi8EEENSS_INS5_IJNSA_ILi8EEESF_EEENS5_IJSF_SB_EEEEEEEvNS4_8identityESZ_S19_vS1A_EENS_8epilogue10collective6detail29Sm90TmaWarpSpecializedAdapterINS1D_15DefaultEpilogueISI_SJ_SJ_NS1C_6thread17LinearCombinationISI_Li1EffLNS1H_9ScaleType4KindE0ELNS_15FloatRoundStyleE2ESI_EENS1_15EpilogueDefaultEEEEEvvEEEEvNT_6ParamsE:
        .type           _ZN7cutlass13device_kernelINS_4gemm6kernel13GemmUniversalIN4cute5tupleIJiiiiEEENS1_10collective13CollectiveMmaINS1_37MainloopSm90TmaGmmaWarpSpecializedFP8ILi11ENS5_IJNS4_1CILi1EEESB_SB_EEENS1_32KernelTmaWarpSpecializedPingpongEEENS5_IJNSA_ILi64EEENSA_ILi256EEESF_EEENS_12float_e5m2_tENS5_IJlSB_lEEESI_SJ_NS4_8TiledMMAINS4_8MMA_AtomIJNS4_4SM904GMMA31MMA_64x256x32_F32E5M2E5M2_SS_TNILNSN_7ScaleInE1ELSP_1EEEEEENS4_6LayoutISC_NS5_IJNSA_ILi0EEEST_ST_EEEEENS5_IJNS4_10UnderscoreESW_SW_EEEEENS4_13SM90_TMA_LOADENS4_14ComposedLayoutINS4_7SwizzleILi2ELi4ELi3EEENS4_18smem_ptr_flag_bitsILi8EEENSS_INS5_IJNSA_ILi8EEESF_EEENS5_IJSF_SB_EEEEEEEvNS4_8identityESZ_S19_vS1A_EENS_8epilogue10collective6detail29Sm90TmaWarpSpecializedAdapterINS1D_15DefaultEpilogueISI_SJ_SJ_NS1C_6thread17LinearCombinationISI_Li1EffLNS1H_9ScaleType4KindE0ELNS_15FloatRoundStyleE2ESI_EENS1_15EpilogueDefaultEEEEEvvEEEEvNT_6ParamsE,@function
        .size           _ZN7cutlass13device_kernelINS_4gemm6kernel13GemmUniversalIN4cute5tupleIJiiiiEEENS1_10collective13CollectiveMmaINS1_37MainloopSm90TmaGmmaWarpSpecializedFP8ILi11ENS5_IJNS4_1CILi1EEESB_SB_EEENS1_32KernelTmaWarpSpecializedPingpongEEENS5_IJNSA_ILi64EEENSA_ILi256EEESF_EEENS_12float_e5m2_tENS5_IJlSB_lEEESI_SJ_NS4_8TiledMMAINS4_8MMA_AtomIJNS4_4SM904GMMA31MMA_64x256x32_F32E5M2E5M2_SS_TNILNSN_7ScaleInE1ELSP_1EEEEEENS4_6LayoutISC_NS5_IJNSA_ILi0EEEST_ST_EEEEENS5_IJNS4_10UnderscoreESW_SW_EEEEENS4_13SM90_TMA_LOADENS4_14ComposedLayoutINS4_7SwizzleILi2ELi4ELi3EEENS4_18smem_ptr_flag_bitsILi8EEENSS_INS5_IJNSA_ILi8EEESF_EEENS5_IJSF_SB_EEEEEEEvNS4_8identityESZ_S19_vS1A_EENS_8epilogue10collective6detail29Sm90TmaWarpSpecializedAdapterINS1D_15DefaultEpilogueISI_SJ_SJ_NS1C_6thread17LinearCombinationISI_Li1EffLNS1H_9ScaleType4KindE0ELNS_15FloatRoundStyleE2ESI_EENS1_15EpilogueDefaultEEEEEvvEEEEvNT_6ParamsE,(.L_x_347 - _ZN7cutlass13device_kernelINS_4gemm6kernel13GemmUniversalIN4cute5tupleIJiiiiEEENS1_10collective13CollectiveMmaINS1_37MainloopSm90TmaGmmaWarpSpecializedFP8ILi11ENS5_IJNS4_1CILi1EEESB_SB_EEENS1_32KernelTmaWarpSpecializedPingpongEEENS5_IJNSA_ILi64EEENSA_ILi256EEESF_EEENS_12float_e5m2_tENS5_IJlSB_lEEESI_SJ_NS4_8TiledMMAINS4_8MMA_AtomIJNS4_4SM904GMMA31MMA_64x256x32_F32E5M2E5M2_SS_TNILNSN_7ScaleInE1ELSP_1EEEEEENS4_6LayoutISC_NS5_IJNSA_ILi0EEEST_ST_EEEEENS5_IJNS4_10UnderscoreESW_SW_EEEEENS4_13SM90_TMA_LOADENS4_14ComposedLayoutINS4_7SwizzleILi2ELi4ELi3EEENS4_18smem_ptr_flag_bitsILi8EEENSS_INS5_IJNSA_ILi8EEESF_EEENS5_IJSF_SB_EEEEEEEvNS4_8identityESZ_S19_vS1A_EENS_8epilogue10collective6detail29Sm90TmaWarpSpecializedAdapterINS1D_15DefaultEpilogueISI_SJ_SJ_NS1C_6thread17LinearCombinationISI_Li1EffLNS1H_9ScaleType4KindE0ELNS_15FloatRoundStyleE2ESI_EENS1_15EpilogueDefaultEEEEEvvEEEEvNT_6ParamsE)
        .other          _ZN7cutlass13device_kernelINS_4gemm6kernel13GemmUniversalIN4cute5tupleIJiiiiEEENS1_10collective13CollectiveMmaINS1_37MainloopSm90TmaGmmaWarpSpecializedFP8ILi11ENS5_IJNS4_1CILi1EEESB_SB_EEENS1_32KernelTmaWarpSpecializedPingpongEEENS5_IJNSA_ILi64EEENSA_ILi256EEESF_EEENS_12float_e5m2_tENS5_IJlSB_lEEESI_SJ_NS4_8TiledMMAINS4_8MMA_AtomIJNS4_4SM904GMMA31MMA_64x256x32_F32E5M2E5M2_SS_TNILNSN_7ScaleInE1ELSP_1EEEEEENS4_6LayoutISC_NS5_IJNSA_ILi0EEEST_ST_EEEEENS5_IJNS4_10UnderscoreESW_SW_EEEEENS4_13SM90_TMA_LOADENS4_14ComposedLayoutINS4_7SwizzleILi2ELi4ELi3EEENS4_18smem_ptr_flag_bitsILi8EEENSS_INS5_IJNSA_ILi8EEESF_EEENS5_IJSF_SB_EEEEEEEvNS4_8identityESZ_S19_vS1A_EENS_8epilogue10collective6detail29Sm90TmaWarpSpecializedAdapterINS1D_15DefaultEpilogueISI_SJ_SJ_NS1C_6thread17LinearCombinationISI_Li1EffLNS1H_9ScaleType4KindE0ELNS_15FloatRoundStyleE2ESI_EENS1_15EpilogueDefaultEEEEEvvEEEEvNT_6ParamsE,@"STO_CUDA_ENTRY STV_DEFAULT"
_ZN7cutlass13device_kernelINS_4gemm6kernel13GemmUniversalIN4cute5tupleIJiiiiEEENS1_10collective13CollectiveMmaINS1_37MainloopSm90TmaGmmaWarpSpecializedFP8ILi11ENS5_IJNS4_1CILi1EEESB_SB_EEENS1_32KernelTmaWarpSpecializedPingpongEEENS5_IJNSA_ILi64EEENSA_ILi256EEESF_EEENS_12float_e5m2_tENS5_IJlSB_lEEESI_SJ_NS4_8TiledMMAINS4_8MMA_AtomIJNS4_4SM904GMMA31MMA_64x256x32_F32E5M2E5M2_SS_TNILNSN_7ScaleInE1ELSP_1EEEEEENS4_6LayoutISC_NS5_IJNSA_ILi0EEEST_ST_EEEEENS5_IJNS4_10UnderscoreESW_SW_EEEEENS4_13SM90_TMA_LOADENS4_14ComposedLayoutINS4_7SwizzleILi2ELi4ELi3EEENS4_18smem_ptr_flag_bitsILi8EEENSS_INS5_IJNSA_ILi8EEESF_EEENS5_IJSF_SB_EEEEEEEvNS4_8identityESZ_S19_vS1A_EENS_8epilogue10collective6detail29Sm90TmaWarpSpecializedAdapterINS1D_15DefaultEpilogueISI_SJ_SJ_NS1C_6thread17LinearCombinationISI_Li1EffLNS1H_9ScaleType4KindE0ELNS_15FloatRoundStyleE2ESI_EENS1_15EpilogueDefaultEEEEEvvEEEEvNT_6ParamsE:
[----:B------:R-:W0:Y:S02]  /*0000*/  LDC R1, c[0x0][0x28] ;  /* 0x00000a00ff017b82 */ /* 0x000e240000000800 */
[----:B0-----:R-:W-:Y:S01]  /*0010*/  VIADD R1, R1, 0xfffffef0 ;  /* 0xfffffef001017836 */ /* 0x001fe20000000000 */
[----:B------:R-:W0:Y:S01]  /*0020*/  S2R R2, SR_TID.X ;  /* 0x0000000000027919 */ /* 0x000e220000002100 */
[----:B------:R-:W-:Y:S01]  /*0030*/  ELECT P0, URZ, PT ;  /* 0x00000000003f782f */ /* 0x000fe20003800000 */
[----:B------:R-:W-:Y:S01]  /*0040*/  BSSY B0, `(.L_x_0) ;  /* 0x0000014000007945 */ /* 0x000fe20003800000 */
[----:B0-----:R-:W-:-:S05]  /*0050*/  SHF.R.U32.HI R0, RZ, 0x5, R2 ;  /* 0x00000005ff007819 */ /* 0x001fca0000011602 */
[----:B------:R-:W0:Y:S02]  /*0060*/  SHFL.IDX PT, R3, R0, RZ, 0x1f ;  /* 0x00001fff00037589 */ /* 0x000e2400000e0000 */
[----:B0-----:R-:W-:Y:S02]  /*0070*/  R2UR UR6, R3 ;  /* 0x00000000030672ca */ /* 0x001fe400000e0000 */
[----:B------:R-:W-:-:S05]  /*0080*/  SHF.R.U32.HI R3, RZ, 0x7, R2 ;  /* 0x00000007ff037819 */ /* 0x000fca0000011602 */
[----:B------:R0:W1:Y:S06]  /*0090*/  SHFL.IDX PT, R4, R3, RZ, 0x1f ;  /* 0x00001fff03047589 */ /* 0x00006c00000e0000 */
[----:B------:R-:W-:Y:S02]  /*00a0*/  USHF.R.S32.HI UR4, URZ, 0x1f, UR6 ;  /* 0x0000001f3f047899 */ /* 0x000fe40008011406 */
[----:B------:R-:W-:Y:S02]  /*00b0*/  ISETP.NE.OR P0, PT, RZ, UR6, !P0 ;  /* 0x00000006ff007c0c */ /* 0x000fe4000c705670 */
[----:B------:R-:W-:-:S04]  /*00c0*/  ULEA.HI UR4, UR4, UR6, URZ, 0x2 ;  /* 0x0000000604047291 */ /* 0x000fc8000f8f103f */
[----:B------:R-:W-:-:S04]  /*00d0*/  ULOP3.LUT UR4, UR4, 0xfffffffc, URZ, 0xc0, !UPT ;  /* 0xfffffffc04047892 */ /* 0x000fc8000f8ec03f */
[----:B------:R-:W-:-:S03]  /*00e0*/  UIADD3 UR6, UR6, -UR4, URZ ;  /* 0x8000000406067290 */ /* 0x000fc6000fffe03f */
[----:B0-----:R-:W-:Y:S09]  /*00f0*/  @P0 BRA `(.L_x_1) ;  /* 0x0000000000200947 */ /* 0x001ff20003800000 */
[----:B------:R-:W-:Y:S02]  /*0100*/  ULDC.64 UR4, c[0x0][0x198] ;  /* 0x0000660000047ab9 */ /* 0x000fe40000000a00 */
[----:B------:R-:W-:Y:S02]  /*0110*/  UIADD3 UR8, UP0, UR4, 0xf0, URZ ;  /* 0x000000f004087890 */ /* 0x000fe4000ff1e03f */
[----:B------:R-:W-:Y:S02]  /*0120*/  UIADD3 UR4, UP1, UR4, 0x1f0, URZ ;  /* 0x000001f004047890 */ /* 0x000fe4000ff3e03f */
[----:B------:R-:W-:Y:S02]  /*0130*/  UIADD3.X UR9, URZ, UR5, URZ, UP0, !UPT ;  /* 0x000000053f097290 */ /* 0x000fe400087fe43f */
[----:B------:R-:W-:-:S07]  /*0140*/  UIADD3.X UR5, URZ, UR5, URZ, UP1, !UPT ;  /* 0x000000053f057290 */ /* 0x000fce0008ffe43f */
[----:B------:R0:W-:Y:S02]  /*0150*/  UTMACCTL.PF [UR8] ;  /* 0x00000000080079b9 */ /* 0x0001e40008040000 */
[----:B------:R0:W-:Y:S02]  /*0160*/  UTMACCTL.PF [UR4] ;  /* 0x00000000040079b9 */ /* 0x0001e40008040000 */
[----:B0-----:R-:W-:Y:S01]  /*0170*/  NOP ;  /* 0x0000000000007918 */ /* 0x001fe20000000000 */
.L_x_1:
[----:B------:R-:W-:Y:S05]  /*0180*/  BSYNC B0 ;  /* 0x0000000000007941 */ /* 0x000fea0003800000 */
.L_x_0:
[----:B------:R-:W0:Y:S01]  /*0190*/  SHFL.IDX PT, R5, R0, RZ, 0x1f ;  /* 0x00001fff00057589 */ /* 0x000e2200000e0000 */
[----:B-1----:R-:W-:Y:S01]  /*01a0*/  R2UR UR14, R4 ;  /* 0x00000000040e72ca */ /* 0x002fe200000e0000 */
[----:B------:R-:W-:-:S04]  /*01b0*/  UISETP.NE.AND UP0, UPT, UR6, 0x3, UPT ;  /* 0x000000030600788c */ /* 0x000fc8000bf05270 */
[----:B------:R-:W-:-:S08]  /*01c0*/  UISETP.EQ.OR UP0, UPT, UR6, URZ, !UP0 ;  /* 0x0000003f0600728c */ /* 0x000fd0000c702670 */
[----:B------:R-:W-:Y:S02]  /*01d0*/  UIADD3 UR12, UR14, -0x1, URZ ;  /* 0xffffffff0e0c7890 */ /* 0x000fe4000fffe03f */
[----:B------:R-:W-:Y:S02]  /*01e0*/  UISETP.EQ.AND UP0, UPT, UR14, URZ, UP0 ;  /* 0x0000003f0e00728c */ /* 0x000fe40008702270 */
[----:B------:R-:W-:Y:S02]  /*01f0*/  UISETP.GE.U32.AND UP1, UPT, UR12, 0x2, UPT ;  /* 0x000000020c00788c */ /* 0x000fe4000bf26070 */
[----:B------:R-:W-:Y:S01]  /*0200*/  USEL UR13, URZ, 0x1, !UP0 ;  /* 0x000000013f0d7887 */ /* 0x000fe2000c000000 */
[----:B0-----:R-:W-:-:S03]  /*0210*/  ISETP.NE.AND P0, PT, R5, RZ, PT ;  /* 0x000000ff0500720c */ /* 0x001fc60003f05270 */
[----:B------:R-:W-:-:S10]  /*0220*/  USEL UR13, UR13, 0x2, UP1 ;  /* 0x000000020d0d7887 */ /* 0x000fd40008800000 */
[----:B------:R-:W-:Y:S05]  /*0230*/  @P0 BRA `(.L_x_2) ;  /* 0x00000000009c0947 */ /* 0x000fea0003800000 */
[----:B------:R-:W-:Y:S01]  /*0240*/  ELECT P0, URZ, PT ;  /* 0x00000000003f782f */ /* 0x000fe20003800000 */
[----:B------:R-:W-:-:S12]  /*0250*/  BSSY B0, `(.L_x_2) ;  /* 0x0000025000007945 */ /* 0x000fd80003800000 */
[----:B------:R-:W-:Y:S05]  /*0260*/  @!P0 BRA `(.L_x_3) ;  /* 0x00000000008c8947 */ /* 0x000fea0003800000 */
[----:B------:R-:W0:Y:S01]  /*0270*/  S2UR UR7, SR_CgaCtaId ;  /* 0x00000000000779c3 */ /* 0x000e220000008800 */
[----:B------:R-:W-:Y:S01]  /*0280*/  UMOV UR4, 0x400 ;  /* 0x0000040000047882 */ /* 0x000fe20000000000 */
[----:B------:R-:W-:Y:S01]  /*0290*/  UMOV UR5, 0x1 ;  /* 0x0000000100057882 */ /* 0x000fe20000000000 */
[----:B------:R-:W-:Y:S02]  /*02a0*/  UMOV UR8, 0x80 ;  /* 0x0000008000087882 */ /* 0x000fe40000000000 */
[----:B------:R-:W-:-:S04]  /*02b0*/  UIADD3 UR8, -UR8, 0x100000, URZ ;  /* 0x0010000008087890 */ /* 0x000fc8000fffe13f */
[----:B------:R-:W-:Y:S02]  /*02c0*/  USHF.L.U32 UR9, UR8, 0xb, URZ ;  /* 0x0000000b08097899 */ /* 0x000fe4000800063f */
[----:B------:R-:W-:Y:S02]  /*02d0*/  USHF.L.U32 UR8, UR8, 0x1, URZ ;  /* 0x0000000108087899 */ /* 0x000fe4000800063f */
[----:B0-----:R-:W-:Y:S02]  /*02e0*/  ULEA UR7, UR7, UR4, 0x18 ;  /* 0x0000000407077291 */ /* 0x001fe4000f8ec03f */
[----:B------:R-:W-:-:S04]  /*02f0*/  UIADD3 UR4, -UR5, 0x100000, URZ ;  /* 0x0010000005047890 */ /* 0x000fc8000fffe13f */
[----:B------:R-:W-:Y:S02]  /*0300*/  USHF.L.U32 UR5, UR4, 0xb, URZ ;  /* 0x0000000b04057899 */ /* 0x000fe4000800063f */
[----:B------:R-:W-:Y:S01]  /*0310*/  USHF.L.U32 UR4, UR4, 0x1, URZ ;  /* 0x0000000104047899 */ /* 0x000fe2000800063f */
[----:B------:R-:W0:Y:S11]  /*0320*/  FENCE.VIEW.ASYNC.S ;  /* 0x00000000000073c6 */ /* 0x000e360000000000 */
[----:B0-----:R0:W1:Y:S01]  /*0330*/  SYNCS.EXCH.64 URZ, [UR7], UR4 ;  /* 0x00000004073f75b2 */ /* 0x0010620008000100 */
[----:B------:R0:W2:Y:S01]  /*0340*/  SYNCS.EXCH.64 URZ, [UR7+0x58], UR8 ;  /* 0x00005808073f75b2 */ /* 0x0000a20008000100 */
[----:B------:R0:W3:Y:S01]  /*0350*/  SYNCS.EXCH.64 URZ, [UR7+0x8], UR4 ;  /* 0x00000804073f75b2 */ /* 0x0000e20008000100 */
[----:B------:R0:W4:Y:S01]  /*0360*/  SYNCS.EXCH.64 URZ, [UR7+0x60], UR8 ;  /* 0x00006008073f75b2 */ /* 0x0001220008000100 */
[----:B------:R0:W0:Y:S01]  /*0370*/  SYNCS.EXCH.64 URZ, [UR7+0x10], UR4 ;  /* 0x00001004073f75b2 */ /* 0x0000220008000100 */
        /* <DEDUP_REMOVED lines=17> */
[----:B------:R-:W-:Y:S01]  /*0490*/  NOP ;  /* 0x0000000000007918 */ /* 0x000fe20000000000 */
.L_x_3:
[----:B0-----:R-:W-:Y:S05]  /*04a0*/  BSYNC B0 ;  /* 0x0000000000007941 */ /* 0x001fea0003800000 */
.L_x_2:
[----:B------:R-:W0:Y:S01]  /*04b0*/  SHFL.IDX PT, R5, R0, RZ, 0x1f ;  /* 0x00001fff00057589 */ /* 0x000e2200000e0000 */
[----:B------:R-:W-:Y:S01]  /*04c0*/  ELECT P0, URZ, PT ;  /* 0x00000000003f782f */ /* 0x000fe20003800000 */
[----:B------:R-:W-:Y:S01]  /*04d0*/  NOP ;  /* 0x0000000000007918 */ /* 0x000fe20000000000 */
[----:B------:R-:W-:Y:S01]  /*04e0*/  ELECT P1, URZ, PT ;  /* 0x00000000003f782f */ /* 0x000fe20003820000 */
[----:B------:R-:W5:Y:S01]  /*04f0*/  SHFL.IDX PT, R4, R0, RZ, 0x1f ;  /* 0x00001fff00047589 */ /* 0x000f6200000e0000 */
[----:B------:R-:W-:Y:S01]  /*0500*/  UMOV UR4, 0x20 ;  /* 0x0000002000047882 */ /* 0x000fe20000000000 */
[----:B------:R-:W-:Y:S01]  /*0510*/  UMOV UR9, 0x80 ;  /* 0x0000008000097882 */ /* 0x000fe20000000000 */
[----:B------:R-:W-:Y:S01]  /*0520*/  NOP ;  /* 0x0000000000007918 */ /* 0x000fe20000000000 */
[----:B------:R1:W2:Y:S01]  /*0530*/  SHFL.IDX PT, R0, R3, RZ, 0x1f ;  /* 0x00001fff03007589 */ /* 0x0002a200000e0000 */
[----:B------:R-:W-:Y:S01]  /*0540*/  ULDC.64 UR22, c[0x0][0x208] ;  /* 0x0000820000167ab9 */ /* 0x000fe20000000a00 */
[----:B-1----:R-:W-:-:S04]  /*0550*/  SHF.R.S32.HI R3, RZ, 0x1f, R2 ;  /* 0x0000001fff037819 */ /* 0x002fc80000011402 */
[----:B------:R-:W-:Y:S02]  /*0560*/  LEA.HI R3, R3, R2, RZ, 0x7 ;  /* 0x0000000203037211 */ /* 0x000fe400078f38ff */
[----:B0-----:R-:W-:Y:S02]  /*0570*/  ISETP.NE.OR P0, PT, R5, RZ, !P0 ;  /* 0x000000ff0500720c */ /* 0x001fe40004705670 */
[----:B------:R-:W-:Y:S02]  /*0580*/  LOP3.LUT R3, R3, 0xffffff80, RZ, 0xc0, !PT ;  /* 0xffffff8003037812 */ /* 0x000fe400078ec0ff */
[----:B-----5:R-:W-:-:S03]  /*0590*/  ISETP.NE.OR P1, PT, R4, RZ, !P1 ;  /* 0x000000ff0400720c */ /* 0x020fc60004f25670 */
[----:B------:R-:W-:Y:S01]  /*05a0*/  IMAD.IADD R3, R2, 0x1, -R3 ;  /* 0x0000000102037824 */ /* 0x000fe200078e0a03 */
[----:B--2---:R-:W-:-:S05]  /*05b0*/  R2UR UR17, R0 ;  /* 0x00000000001172ca */ /* 0x004fca00000e0000 */
[----:B------:R-:W-:-:S04]  /*05c0*/  VOTEU.ALL UP0, P0 ;  /* 0x00000000003f7886 */ /* 0x000fc80000000000 */
[----:B------:R-:W-:Y:S01]  /*05d0*/  VOTEU.ALL UP1, P1 ;  /* 0x00000000003f7886 */ /* 0x000fe20000820000 */
[----:B------:R-:W0:Y:S01]  /*05e0*/  @!UP0 S2UR UR8, SR_CgaCtaId ;  /* 0x00000000000889c3 */ /* 0x000e220000008800 */
[----:B------:R-:W-:Y:S01]  /*05f0*/  @!UP0 UMOV UR7, 0x400 ;  /* 0x0000040000078882 */ /* 0x000fe20000000000 */
[----:B------:R-:W-:-:S04]  /*0600*/  @!UP0 UIADD3 UR4, -UR4, 0x100000, URZ ;  /* 0x0010000004048890 */ /* 0x000fc8000fffe13f */
[----:B------:R-:W-:Y:S02]  /*0610*/  @!UP0 USHF.L.U32 UR5, UR4, 0xb, URZ ;  /* 0x0000000b04058899 */ /* 0x000fe4000800063f */
[----:B------:R-:W-:Y:S01]  /*0620*/  @!UP0 USHF.L.U32 UR4, UR4, 0x1, URZ ;  /* 0x0000000104048899 */ /* 0x000fe2000800063f */
[----:B------:R-:W-:Y:S01]  /*0630*/  @!UP1 UMOV UR10, 0x400 ;  /* 0x00000400000a9882 */ /* 0x000fe20000000000 */
[----:B------:R-:W-:Y:S01]  /*0640*/  VOTEU.ALL UP2, P1 ;  /* 0x00000000003f7886 */ /* 0x000fe20000840000 */
[----:B------:R-:W-:Y:S01]  /*0650*/  VOTEU.ALL UP3, P1 ;  /* 0x00000000003f7886 */ /* 0x000fe20000860000 */
[----:B------:R-:W-:Y:S01]  /*0660*/  VOTEU.ALL UP4, P1 ;  /* 0x00000000003f7886 */ /* 0x000fe20000880000 */
[----:B------:R-:W1:Y:S01]  /*0670*/  @!UP1 S2UR UR11, SR_CgaCtaId ;  /* 0x00000000000b99c3 */ /* 0x000e620000008800 */
[----:B------:R-:W-:Y:S01]  /*0680*/  VOTEU.ALL UP5, P1 ;  /* 0x00000000003f7886 */ /* 0x000fe200008a0000 */
[----:B------:R-:W-:Y:S01]  /*0690*/  ISETP.NE.AND P1, PT, RZ, UR14, PT ;  /* 0x0000000eff007c0c */ /* 0x000fe2000bf25270 */
[----:B0-----:R-:W-:-:S02]  /*06a0*/  @!UP0 ULEA UR7, UR8, UR7, 0x18 ;  /* 0x0000000708078291 */ /* 0x001fc4000f8ec03f */
[----:B------:R-:W-:-:S04]  /*06b0*/  @!UP1 UIADD3 UR8, -UR9, 0x100000, URZ ;  /* 0x0010000009089890 */ /* 0x000fc8000fffe13f */
[----:B------:R-:W-:Y:S02]  /*06c0*/  @!UP1 USHF.L.U32 UR9, UR8, 0xb, URZ ;  /* 0x0000000b08099899 */ /* 0x000fe4000800063f */
[----:B------:R-:W-:Y:S01]  /*06d0*/  @!UP1 USHF.L.U32 UR8, UR8, 0x1, URZ ;  /* 0x0000000108089899 */ /* 0x000fe2000800063f */
[----:B------:R-:W-:Y:S01]  /*06e0*/  VOTEU.ALL UP0, P0 ;  /* 0x00000000003f7886 */ /* 0x000fe20000000000 */
[----:B-1----:R-:W-:Y:S01]  /*06f0*/  @!UP1 ULEA UR10, UR11, UR10, 0x18 ;  /* 0x0000000a0b0a9291 */ /* 0x002fe2000f8ec03f */
[----:B------:R-:W-:Y:S01]  /*0700*/  VOTEU.ALL UP1, P0 ;  /* 0x00000000003f7886 */ /* 0x000fe20000020000 */
[----:B------:R-:W0:Y:S02]  /*0710*/  FENCE.VIEW.ASYNC.S ;  /* 0x00000000000073c6 */ /* 0x000e240000000000 */
[----:B0-----:R-:W3:Y:S02]  /*0720*/  @!UP0 SYNCS.EXCH.64 URZ, [UR7+0xe0], UR4 ;  /* 0x0000e004073f85b2 */ /* 0x001ee40008000100 */
[----:B------:R0:W3:Y:S01]  /*0730*/  @!UP1 SYNCS.EXCH.64 URZ, [UR7+0xe8], UR4 ;  /* 0x0000e804073f95b2 */ /* 0x0000e20008000100 */
[----:B------:R-:W-:Y:S01]  /*0740*/  NOP ;  /* 0x0000000000007918 */ /* 0x000fe20000000000 */
[----:B0-----:R-:W-:-:S02]  /*0750*/  ULDC.64 UR4, c[0x0][0x598] ;  /* 0x0001660000047ab9 */ /* 0x001fc40000000a00 */
[----:B------:R-:W-:Y:S02]  /*0760*/  ISETP.NE.U32.AND P0, PT, RZ, UR4, PT ;  /* 0x00000004ff007c0c */ /* 0x000fe4000bf05070 */
[----:B------:R0:W3:Y:S02]  /*0770*/  @!UP2 SYNCS.EXCH.64 URZ, [UR10+0xc0], UR8 ;  /* 0x0000c0080a3fa5b2 */ /* 0x0000e40008000100 */
[----:B------:R-:W-:Y:S01]  /*0780*/  ISETP.NE.AND.EX P0, PT, RZ, UR5, PT, P0 ;  /* 0x00000005ff007c0c */ /* 0x000fe2000bf05300 */
[----:B------:R0:W3:Y:S01]  /*0790*/  @!UP3 SYNCS.EXCH.64 URZ, [UR10+0xc8], UR8 ;  /* 0x0000c8080a3fb5b2 */ /* 0x0000e20008000100 */
[----:B------:R0:W3:Y:S01]  /*07a0*/  @!UP4 SYNCS.EXCH.64 URZ, [UR10+0xd0], UR8 ;  /* 0x0000d0080a3fc5b2 */ /* 0x0000e20008000100 */
[----:B------:R0:W3:Y:S01]  /*07b0*/  @!UP5 SYNCS.EXCH.64 URZ, [UR10+0xd8], UR8 ;  /* 0x0000d8080a3fd5b2 */ /* 0x0000e20008000100 */
[----:B------:R-:W-:Y:S01]  /*07c0*/  NOP ;  /* 0x0000000000007918 */ /* 0x000fe20000000000 */
[----:B---34-:R-:W-:Y:S08]  /*07d0*/  BAR.SYNC.DEFER_BLOCKING 0x0 ;  /* 0x0000000000007b1d */ /* 0x018ff00000010000 */
[----:B0-----:R-:W-:Y:S05]  /*07e0*/  @!P0 BRA `(.L_x_4) ;  /* 0x0000000000208947 */ /* 0x001fea0003800000 */
[----:B------:R-:W0:Y:S02]  /*07f0*/  LDC.64 R4, c[0x0][0x598] ;  /* 0x00016600ff047b82 */ /* 0x000e240000000a00 */
[----:B0-----:R-:W2:Y:S02]  /*0800*/  LDG.E.64 R4, desc[UR22][R4.64] ;  /* 0x0000001604047981 */ /* 0x001ea4000c1e1b00 */
[----:B--2---:R-:W-:-:S04]  /*0810*/  ISETP.NE.U32.AND P0, PT, R4, RZ, PT ;  /* 0x000000ff0400720c */ /* 0x004fc80003f05070 */
[----:B------:R-:W-:-:S13]  /*0820*/  ISETP.NE.AND.EX P0, PT, R5, RZ, PT, P0 ;  /* 0x000000ff0500720c */ /* 0x000fda0003f05300 */
[----:B------:R-:W-:Y:S05]  /*0830*/  @!P0 BRA `(.L_x_4) ;  /* 0x00000000000c8947 */ /* 0x000fea0003800000 */
[----:B------:R-:W2:Y:S02]  /*0840*/  LD.E R4, desc[UR22][R4.64] ;  /* 0x0000001604047980 */ /* 0x000ea4000c101900 */
[----:B--2---:R-:W-:Y:S01]  /*0850*/  R2UR UR24, R4 ;  /* 0x00000000041872ca */ /* 0x004fe200000e0000 */
[----:B------:R-:W-:-:S14]  /*0860*/  BRA `(.L_x_5) ;  /* 0x0000000000247947 */ /* 0x000fdc0003800000 */
.L_x_4:
[----:B------:R-:W-:Y:S02]  /*0870*/  ULDC.64 UR4, c[0x0][0x588] ;  /* 0x0001620000047ab9 */ /* 0x000fe40000000a00 */
[----:B------:R-:W-:-:S04]  /*0880*/  ISETP.NE.U32.AND P0, PT, RZ, UR4, PT ;  /* 0x00000004ff007c0c */ /* 0x000fc8000bf05070 */
[----:B------:R-:W-:-:S13]  /*0890*/  ISETP.NE.AND.EX P0, PT, RZ, UR5, PT, P0 ;  /* 0x00000005ff007c0c */ /* 0x000fda000bf05300 */
[----:B------:R-:W-:Y:S05]  /*08a0*/  @!P0 BRA `(.L_x_6) ;  /* 0x0000000000108947 */ /* 0x000fea0003800000 */
[----:B------:R-:W0:Y:S02]  /*08b0*/  LDC.64 R4, c[0x0][0x588] ;  /* 0x00016200ff047b82 */ /* 0x000e240000000a00 */
[----:B0-----:R-:W2:Y:S02]  /*08c0*/  LDG.E R4, desc[UR22][R4.64] ;  /* 0x0000001604047981 */ /* 0x001ea4000c1e1900 */
[----:B--2---:R-:W-:Y:S01]  /*08d0*/  R2UR UR24, R4 ;  /* 0x00000000041872ca */ /* 0x004fe200000e0000 */
[----:B------:R-:W-:-:S14]  /*08e0*/  BRA `(.L_x_5) ;  /* 0x0000000000047947 */ /* 0x000fdc0003800000 */
.L_x_6:
[----:B------:R-:W-:-:S05]  /*08f0*/  ULDC UR24, c[0x0][0x580] ;  /* 0x0001600000187ab9 */ /* 0x000fca0000000800 */
.L_x_5:
[----:B------:R-:W-:Y:S02]  /*0900*/  ULDC.64 UR4, c[0x0][0x5a0] ;  /* 0x0001680000047ab9 */ /* 0x000fe40000000a00 */
[----:B------:R-:W-:-:S04]  /*0910*/  ISETP.NE.U32.AND P0, PT, RZ, UR4, PT ;  /* 0x00000004ff007c0c */ /* 0x000fc8000bf05070 */
[----:B------:R-:W-:-:S13]  /*0920*/  ISETP.NE.AND.EX P0, PT, RZ, UR5, PT, P0 ;  /* 0x00000005ff007c0c */ /* 0x000fda000bf05300 */
[----:B------:R-:W-:Y:S05]  /*0930*/  @!P0 BRA `(.L_x_7) ;  /* 0x0000000000208947 */ /* 0x000fea0003800000 */
        /* <DEDUP_REMOVED lines=8> */
.L_x_7:
        /* <DEDUP_REMOVED lines=8> */
.L_x_9:
[----:B------:R-:W-:-:S05]  /*0a40*/  ULDC UR25, c[0x0][0x584] ;  /* 0x0001610000197ab9 */ /* 0x000fca0000000800 */
.L_x_8:
[----:B------:R-:W0:Y:S01]  /*0a50*/  LDC R0, c[0x0][0x65c] ;  /* 0x00019700ff007b82 */ /* 0x000e220000000800 */
[----:B------:R-:W1:Y:S01]  /*0a60*/  S2R R12, SR_CTAID.Y ;  /* 0x00000000000c7919 */ /* 0x000e620000002600 */
[----:B------:R-:W-:Y:S01]  /*0a70*/  IMAD.MOV.U32 R5, RZ, RZ, RZ ;  /* 0x000000ffff057224 */ /* 0x000fe200078e00ff */
[----:B------:R-:W-:Y:S01]  /*0a80*/  UISETP.NE.AND UP0, UPT, UR14, 0x2, UPT ;  /* 0x000000020e00788c */ /* 0x000fe2000bf05270 */
[----:B------:R-:W2:Y:S01]  /*0a90*/  S2R R4, SR_CTAID.X ;  /* 0x0000000000047919 */ /* 0x000ea20000002500 */
[----:B------:R-:W-:Y:S01]  /*0aa0*/  ULDC UR7, c[0x0][0x28c] ;  /* 0x0000a30000077ab9 */ /* 0x000fe20000000800 */
[----:B------:R-:W-:Y:S01]  /*0ab0*/  UMOV UR5, URZ ;  /* 0x0000003f00057c82 */ /* 0x000fe20008000000 */
[----:B------:R-:W-:Y:S02]  /*0ac0*/  UIADD3 UR7, UR7, 0x3f, URZ ;  /* 0x0000003f07077890 */ /* 0x000fe4000fffe03f */
[----:B------:R-:W-:Y:S01]  /*0ad0*/  PLOP3.LUT P0, PT, PT, PT, UP0, 0x80, 0x0 ;  /* 0x000000000000781c */ /* 0x000fe20003f0f008 */
[----:B------:R-:W-:Y:S01]  /*0ae0*/  UMOV UR4, URZ ;  /* 0x0000003f00047c82 */ /* 0x000fe20008000000 */
[----:B------:R-:W-:Y:S01]  /*0af0*/  ULDC.64 UR18, c[0x0][0x650] ;  /* 0x0001940000127ab9 */ /* 0x000fe20000000a00 */
[----:B------:R-:W-:-:S04]  /*0b00*/  USHF.R.S32.HI UR10, URZ, 0x1f, UR7 ;  /* 0x0000001f3f0a7899 */ /* 0x000fc80008011407 */
[----:B------:R-:W-:-:S04]  /*0b10*/  ULEA.HI UR10, UR10, UR7, URZ, 0x6 ;  /* 0x000000070a0a7291 */ /* 0x000fc8000f8f303f */
[----:B------:R-:W-:Y:S01]  /*0b20*/  USHF.R.S32.HI UR14, URZ, 0x6, UR10 ;  /* 0x000000063f0e7899 */ /* 0x000fe2000801140a */
[----:B0-----:R-:W-:-:S13]  /*0b30*/  ISETP.NE.AND P2, PT, R0, 0x1, PT ;  /* 0x000000010000780c */ /* 0x001fda0003f45270 */
[----:B------:R-:W2:Y:S01]  /*0b40*/  @P2 LDC R9, c[0x0][0x10] ;  /* 0x00000400ff092b82 */ /* 0x000ea20000000800 */
[----:B-1----:R-:W-:Y:S02]  /*0b50*/  @P2 IMAD.MOV.U32 R6, RZ, RZ, R12 ;  /* 0x000000ffff062224 */ /* 0x002fe400078e000c */
[----:B------:R-:W-:-:S05]  /*0b60*/  @P2 IMAD.MOV.U32 R7, RZ, RZ, RZ ;  /* 0x000000ffff072224 */ /* 0x000fca00078e00ff */
[----:B------:R-:W0:Y:S01]  /*0b70*/  @!P2 LDC R11, c[0x0][0xc] ;  /* 0x00000300ff0bab82 */ /* 0x000e220000000800 */
[----:B------:R-:W-:Y:S01]  /*0b80*/  ULDC UR8, c[0x0][0xc] ;  /* 0x0000030000087ab9 */ /* 0x000fe20000000800 */
[----:B------:R-:W-:Y:S01]  /*0b90*/  ULDC UR9, c[0x0][0x10] ;  /* 0x0000040000097ab9 */ /* 0x000fe20000000800 */
[----:B------:R-:W-:Y:S01]  /*0ba0*/  ULDC UR7, c[0x0][0x14] ;  /* 0x0000050000077ab9 */ /* 0x000fe20000000800 */
[----:B------:R-:W-:-:S04]  /*0bb0*/  UIMAD.WIDE.U32 UR8, UR8, UR9, URZ ;  /* 0x00000009080872a5 */ /* 0x000fc8000f8e003f */
[----:B------:R-:W-:Y:S02]  /*0bc0*/  UIMAD.WIDE.U32 UR20, UR8, UR7, URZ ;  /* 0x00000007081472a5 */ /* 0x000fe4000f8e003f */
[----:B------:R-:W-:-:S04]  /*0bd0*/  UIMAD UR15, UR9, UR7, URZ ;  /* 0x00000007090f72a4 */ /* 0x000fc8000f8e023f */
[----:B------:R-:W-:Y:S01]  /*0be0*/  UIADD3 UR15, UR21, UR15, URZ ;  /* 0x0000000f150f7290 */ /* 0x000fe2000fffe03f */
[----:B--2---:R-:W-:-:S04]  /*0bf0*/  @P2 IMAD.WIDE.U32 R8, R4, R9, R6 ;  /* 0x0000000904082225 */ /* 0x004fc800078e0006 */
[----:B------:R-:W-:Y:S02]  /*0c00*/  @P2 IMAD.MOV.U32 R13, RZ, RZ, R8 ;  /* 0x000000ffff0d2224 */ /* 0x000fe400078e0008 */
[----:B0-----:R-:W-:-:S04]  /*0c10*/  @!P2 IMAD.WIDE.U32 R6, R11, R12, R4 ;  /* 0x0000000c0b06a225 */ /* 0x001fc800078e0004 */
[----:B------:R-:W-:Y:S02]  /*0c20*/  @P2 IMAD.MOV.U32 R11, RZ, RZ, RZ ;  /* 0x000000ffff0b2224 */ /* 0x000fe400078e00ff */
[----:B------:R-:W-:Y:S02]  /*0c30*/  @!P2 IMAD.MOV.U32 R13, RZ, RZ, R6 ;  /* 0x000000ffff0da224 */ /* 0x000fe400078e0006 */
[----:B------:R-:W-:Y:S02]  /*0c40*/  @P2 IMAD.IADD R10, R9, 0x1, R11 ;  /* 0x00000001090a2824 */ /* 0x000fe400078e020b */
[----:B------:R-:W-:Y:S01]  /*0c50*/  @!P2 IMAD.MOV.U32 R10, RZ, RZ, R7 ;  /* 0x000000ffff0aa224 */ /* 0x000fe200078e0007 */
[----:B------:R0:W-:Y:S01]  /*0c60*/  STL [R1+0x80], R13 ;  /* 0x0000800d01007387 */ /* 0x0001e20000100800 */
[----:B------:R-:W-:Y:S02]  /*0c70*/  IMAD.MOV.U32 R18, RZ, RZ, R13 ;  /* 0x000000ffff127224 */ /* 0x000fe400078e000d */
[----:B------:R-:W-:Y:S01]  /*0c80*/  IMAD.MOV.U32 R19, RZ, RZ, R10 ;  /* 0x000000ffff137224 */ /* 0x000fe200078e000a */
[----:B------:R0:W-:Y:S01]  /*0c90*/  STL [R1+0x7c], R10 ;  /* 0x00007c0a01007387 */ /* 0x0001e20000100800 */
[----:B------:R-:W-:Y:S05]  /*0ca0*/  @P0 BRA `(.L_x_10) ;  /* 0x0000000000280947 */ /* 0x000fea0003800000 */
[----:B------:R-:W-:Y:S01]  /*0cb0*/  IADD3 R18, P0, R18, UR20, RZ ;  /* 0x0000001412127c10 */ /* 0x000fe2000ff1e0ff */
[----:B------:R-:W-:Y:S02]  /*0cc0*/  UISETP.GE.U32.AND UP0, UPT, UR14, 0xb, UPT ;  /* 0x0000000b0e00788c */ /* 0x000fe4000bf06070 */
[----:B------:R-:W-:Y:S01]  /*0cd0*/  UIMAD.WIDE.U32 UR4, UR14, -0x45d1745d, URZ ;  /* 0xba2e8ba30e0478a5 */ /* 0x000fe2000f8e003f */
[----:B------:R-:W-:Y:S01]  /*0ce0*/  IADD3.X R19, R19, UR15, RZ, P0, !PT ;  /* 0x0000000f13137c10 */ /* 0x000fe200087fe4ff */
[----:B------:R1:W-:Y:S02]  /*0cf0*/  STL [R1+0x80], R18 ;  /* 0x0000801201007387 */ /* 0x0003e40000100800 */
[----:B------:R-:W-:Y:S02]  /*0d00*/  USHF.R.U32.HI UR5, URZ, 0x3, UR5 ;  /* 0x000000033f057899 */ /* 0x000fe40008011605 */
[----:B------:R1:W-:Y:S01]  /*0d10*/  STL [R1+0x7c], R19 ;  /* 0x00007c1301007387 */ /* 0x0003e20000100800 */
[----:B------:R-:W-:-:S02]  /*0d20*/  UMOV UR4, URZ ;  /* 0x0000003f00047c82 */ /* 0x000fc40008000000 */
[----:B------:R-:W-:Y:S02]  /*0d30*/  @UP0 ULOP3.LUT UR4, UR5, 0x1, URZ, 0xc0, !UPT ;  /* 0x0000000105040892 */ /* 0x000fe4000f8ec03f */
[----:B------:R-:W-:-:S12]  /*0d40*/  UIMAD UR5, UR5, -0xb, UR14 ;  /* 0xfffffff5050578a4 */ /* 0x000fd8000f8e020e */
.L_x_10:
[----:B------:R-:W-:Y:S01]  /*0d50*/  IMAD.MOV.U32 R8, RZ, RZ, -0x1 ;  /* 0xffffffffff087424 */ /* 0x000fe200078e00ff */
[----:B------:R-:W-:Y:S01]  /*0d60*/  ISETP.GE.U32.AND P0, PT, R18, UR18, PT ;  /* 0x0000001212007c0c */ /* 0x000fe2000bf06070 */
[----:B------:R-:W-:Y:S01]  /*0d70*/  IMAD.MOV.U32 R6, RZ, RZ, -0x1 ;  /* 0xffffffffff067424 */ /* 0x000fe200078e00ff */
[----:B------:R-:W-:Y:S01]  /*0d80*/  PRMT R0, RZ, 0x7610, R0 ;  /* 0x00007610ff007816 */ /* 0x000fe20000000000 */
[----:B------:R-:W-:Y:S01]  /*0d90*/  IMAD.MOV.U32 R7, RZ, RZ, -0x1 ;  /* 0xffffffffff077424 */ /* 0x000fe200078e00ff */
[----:B------:R2:W-:Y:S01]  /*0da0*/  STL [R1+0x84], R8 ;  /* 0x0000840801007387 */ /* 0x0005e20000100800 */
[----:B------:R-:W-:-:S03]  /*0db0*/  ISETP.GE.U32.AND.EX P0, PT, R19, UR19, PT, P0 ;  /* 0x0000001313007c0c */ /* 0x000fc6000bf06100 */
[----:B------:R2:W-:Y:S04]  /*0dc0*/  STL [R1+0x78], R6 ;  /* 0x0000780601007387 */ /* 0x0005e80000100800 */
[----:B------:R2:W-:Y:S06]  /*0dd0*/  STL [R1+0x88], R7 ;  /* 0x0000880701007387 */ /* 0x0005ec0000100800 */
[----:B------:R-:W-:Y:S05]  /*0de0*/  @P0 BRA `(.L_x_11) ;  /* 0x0000000400680947 */ /* 0x000fea0003800000 */
[----:B------:R-:W3:Y:S01]  /*0df0*/  LDC.64 R14, c[0x0][0x628] ;  /* 0x00018a00ff0e7b82 */ /* 0x000ee20000000a00 */
[----:B--2---:R-:W-:Y:S02]  /*0e00*/  IMAD.MOV.U32 R6, RZ, RZ, R18 ;  /* 0x000000ffff067224 */ /* 0x004fe400078e0012 */
[----:B------:R-:W-:-:S05]  /*0e10*/  IMAD.MOV.U32 R7, RZ, RZ, R19 ;  /* 0x000000ffff077224 */ /* 0x000fca00078e0013 */
[----:B------:R-:W2:Y:S08]  /*0e20*/  LDC R0, c[0x0][0x630] ;  /* 0x00018c00ff007b82 */ /* 0x000eb00000000800 */
[----:B------:R-:W4:Y:S01]  /*0e30*/  LDC.64 R16, c[0x0][0x620] ;  /* 0x00018800ff107b82 */ /* 0x000f220000000a00 */
[----:B---3--:R-:W-:-:S04]  /*0e40*/  ISETP.NE.U32.AND P0, PT, R14, RZ, PT ;  /* 0x000000ff0e00720c */ /* 0x008fc80003f05070 */
[----:B------:R-:W-:-:S13]  /*0e50*/  ISETP.NE.AND.EX P0, PT, R15, RZ, PT, P0 ;  /* 0x000000ff0f00720c */ /* 0x000fda0003f05300 */
[----:B--2-4-:R-:W-:Y:S05]  /*0e60*/  @!P0 BRA `(.L_x_12) ;  /* 0x0000000000288947 */ /* 0x014fea0003800000 */
[----:B------:R-:W2:Y:S02]  /*0e70*/  LDC R11, c[0x0][0x634] ;  /* 0x00018d00ff0b7b82 */ /* 0x000ea40000000800 */
[----:B--2---:R-:W-:-:S05]  /*0e80*/  IADD3 R11, P0, R18, R11, RZ ;  /* 0x0000000b120b7210 */ /* 0x004fca0007f1e0ff */
[----:B0-----:R-:W-:-:S04]  /*0e90*/  IMAD.X R13, RZ, RZ, R19, P0 ;  /* 0x000000ffff0d7224 */ /* 0x001fc800000e0613 */
[----:B------:R-:W-:-:S04]  /*0ea0*/  IMAD.WIDE.U32 R6, R13, R14, RZ ;  /* 0x0000000e0d067225 */ /* 0x000fc800078e00ff */
[----:B------:R-:W-:-:S04]  /*0eb0*/  IMAD.WIDE.U32 R8, P0, R11, R15, R6 ;  /* 0x0000000f0b087225 */ /* 0x000fc80007800006 */
[----:B------:R-:W-:-:S04]  /*0ec0*/  IMAD.WIDE.U32 R6, R11, R14, RZ ;  /* 0x0000000e0b067225 */ /* 0x000fc800078e00ff */
[----:B------:R-:W-:Y:S01]  /*0ed0*/  IMAD.X R11, RZ, RZ, RZ, P0 ;  /* 0x000000ffff0b7224 */ /* 0x000fe200000e06ff */
[----:B------:R-:W-:Y:S01]  /*0ee0*/  IADD3 RZ, P0, R7, R8, RZ ;  /* 0x0000000807ff7210 */ /* 0x000fe20007f1e0ff */
[----:B------:R-:W-:-:S04]  /*0ef0*/  IMAD.MOV.U32 R10, RZ, RZ, R9 ;  /* 0x000000ffff0a7224 */ /* 0x000fc800078e0009 */
[----:B------:R-:W-:-:S08]  /*0f00*/  IMAD.WIDE.U32.X R6, R13, R15, R10, P0 ;  /* 0x0000000f0d067225 */ /* 0x000fd000000e040a */
.L_x_12:
[-CC-:B------:R-:W-:Y:S01]  /*0f10*/  SHF.R.U64 R25, R6, R0.reuse, R7.reuse ;  /* 0x0000000006197219 */ /* 0x180fe20000001207 */
[----:B0-----:R-:W0:Y:S01]  /*0f20*/  LDC R10, c[0x0][0x618] ;  /* 0x00018600ff0a7b82 */ /* 0x001e220000000800 */
[----:B------:R-:W-:Y:S01]  /*0f30*/  SHF.R.U32.HI R5, RZ, R0, R7 ;  /* 0x00000000ff057219 */ /* 0x000fe20000011607 */
[----:B------:R-:W-:Y:S01]  /*0f40*/  IMAD.MOV.U32 R6, RZ, RZ, R18 ;  /* 0x000000ffff067224 */ /* 0x000fe200078e0012 */
[----:B------:R-:W-:Y:S01]  /*0f50*/  IADD3 R9, P0, RZ, -R25, RZ ;  /* 0x80000019ff097210 */ /* 0x000fe20007f1e0ff */
[----:B------:R-:W-:Y:S01]  /*0f60*/  IMAD.MOV.U32 R7, RZ, RZ, R19 ;  /* 0x000000ffff077224 */ /* 0x000fe200078e0013 */
[----:B------:R-:W-:Y:S01]  /*0f70*/  I2FP.F32.U32 R0, R4 ;  /* 0x0000000400007245 */ /* 0x000fe20000201000 */
[----:B------:R-:W-:Y:S02]  /*0f80*/  ULDC UR7, c[0x0][0x150] ;  /* 0x0000540000077ab9 */ /* 0x000fe40000000800 */
[----:B------:R-:W2:Y:S01]  /*0f90*/  LDC.64 R22, c[0x0][0x640] ;  /* 0x00019000ff167b82 */ /* 0x000ea20000000a00 */
[----:B------:R-:W-:-:S02]  /*0fa0*/  IMAD.X R11, RZ, RZ, ~R5, P0 ;  /* 0x000000ffff0b7224 */ /* 0x000fc400000e0e05 */
[----:B------:R-:W-:Y:S01]  /*0fb0*/  FMUL R0, R0, UR7 ;  /* 0x0000000700007c20 */ /* 0x000fe20008400000 */
[----:B------:R-:W-:Y:S01]  /*0fc0*/  IMAD.WIDE.U32 R6, R9, R16, R6 ;  /* 0x0000001009067225 */ /* 0x000fe200078e0006 */
[----:B------:R-:W-:-:S03]  /*0fd0*/  ULDC UR7, c[0x0][0x154] ;  /* 0x0000550000077ab9 */ /* 0x000fc60000000800 */
[----:B------:R-:W-:Y:S01]  /*0fe0*/  IMAD R8, R11, R16, RZ ;  /* 0x000000100b087224 */ /* 0x000fe200078e02ff */
[----:B------:R-:W3:Y:S01]  /*0ff0*/  LDC R5, c[0x0][0x144] ;  /* 0x00005100ff057b82 */ /* 0x000ee20000000800 */
[----:B------:R-:W4:Y:S02]  /*1000*/  F2I.U32.TRUNC.NTZ R0, R0 ;  /* 0x0000000000007305 */ /* 0x000f24000020f000 */
[----:B------:R-:W-:-:S04]  /*1010*/  IMAD R9, R9, R17, R8 ;  /* 0x0000001109097224 */ /* 0x000fc800078e0208 */
[----:B------:R-:W-:Y:S01]  /*1020*/  IMAD.IADD R7, R7, 0x1, R9 ;  /* 0x0000000107077824 */ /* 0x000fe200078e0209 */
[----:B------:R-:W5:Y:S01]  /*1030*/  LDC R16, c[0x0][0x608] ;  /* 0x00018200ff107b82 */ /* 0x000f620000000800 */
[----:B------:R-:W-:-:S03]  /*1040*/  IMAD.MOV.U32 R9, RZ, RZ, -0x1 ;  /* 0xffffffffff097424 */ /* 0x000fc600078e00ff */
[--C-:B0-----:R-:W-:Y:S02]  /*1050*/  SHF.R.U64 R14, R6, R10, R7.reuse ;  /* 0x0000000a060e7219 */ /* 0x101fe40000001207 */
[----:B------:R-:W-:Y:S02]  /*1060*/  I2FP.F32.U32 R6, R12 ;  /* 0x0000000c00067245 */ /* 0x000fe40000201000 */
[----:B------:R-:W0:Y:S01]  /*1070*/  LDC R20, c[0x0][0x658] ;  /* 0x00019600ff147b82 */ /* 0x000e220000000800 */
[----:B--2---:R-:W-:Y:S01]  /*1080*/  ISETP.NE.U32.AND P0, PT, R22, RZ, PT ;  /* 0x000000ff1600720c */ /* 0x004fe20003f05070 */
[----:B----4-:R-:W-:Y:S02]  /*1090*/  IMAD.MOV R8, RZ, RZ, -R0 ;  /* 0x000000ffff087224 */ /* 0x010fe400078e0a00 */
[----:B------:R-:W-:Y:S01]  /*10a0*/  FMUL R6, R6, UR7 ;  /* 0x0000000706067c20 */ /* 0x000fe20008400000 */
[----:B------:R-:W-:Y:S02]  /*10b0*/  SHF.R.U32.HI R7, RZ, R10, R7 ;  /* 0x0000000aff077219 */ /* 0x000fe40000011607 */
[----:B------:R-:W-:Y:S01]  /*10c0*/  ISETP.NE.AND.EX P0, PT, R23, RZ, PT, P0 ;  /* 0x000000ff1700720c */ /* 0x000fe20003f05300 */
[----:B------:R2:W4:Y:S01]  /*10d0*/  F2I.U32.TRUNC.NTZ R13, R6 ;  /* 0x00000006000d7305 */ /* 0x000522000020f000 */
[----:B------:R-:W2:Y:S01]  /*10e0*/  LDC R15, c[0x0][0x148] ;  /* 0x00005200ff0f7b82 */ /* 0x000ea20000000800 */
[----:B---3--:R-:W-:-:S07]  /*10f0*/  IMAD R0, R5, R8, R4 ;  /* 0x0000000805007224 */ /* 0x008fce00078e0204 */
[----:B-1----:R-:W1:Y:S01]  /*1100*/  LDC R18, c[0x0][0x600] ;  /* 0x00018000ff127b82 */ /* 0x002e620000000800 */
[-CC-:B-----5:R-:W-:Y:S02]  /*1110*/  SHF.R.U64 R26, R14, R16.reuse, R7.reuse ;  /* 0x000000100e1a7219 */ /* 0x1a0fe40000001207 */
[----:B------:R-:W-:Y:S01]  /*1120*/  SHF.R.U32.HI R5, RZ, R16, R7 ;  /* 0x00000010ff057219 */ /* 0x000fe20000011607 */
[----:B------:R-:W-:-:S04]  /*1130*/  IMAD.MOV.U32 R7, RZ, RZ, 0x1 ;  /* 0x00000001ff077424 */ /* 0x000fc800078e00ff */
[----:B------:R-:W3:Y:S01]  /*1140*/  LDC R19, c[0x0][0x648] ;  /* 0x00019200ff137b82 */ /* 0x000ee20000000800 */
[-C--:B0-----:R-:W-:Y:S02]  /*1150*/  SHF.L.U32 R4, R9, R20.reuse, RZ ;  /* 0x0000001409047219 */ /* 0x081fe400000006ff */
[--C-:B------:R-:W-:Y:S02]  /*1160*/  SHF.R.U64 R16, R26, R20, R5.reuse ;  /* 0x000000141a107219 */ /* 0x100fe40000001205 */
[----:B------:R-:W-:Y:S02]  /*1170*/  LOP3.LUT R11, RZ, R4, RZ, 0x33, !PT ;  /* 0x00000004ff0b7212 */ /* 0x000fe400078e33ff */
[-C--:B------:R-:W-:Y:S01]  /*1180*/  SHF.R.U32.HI R5, RZ, R20.reuse, R5 ;  /* 0x00000014ff057219 */ /* 0x080fe20000011605 */
[----:B------:R-:W0:Y:S01]  /*1190*/  LDC R21, c[0x0][0x638] ;  /* 0x00018e00ff157b82 */ /* 0x000e220000000800 */
[----:B------:R-:W-:Y:S01]  /*11a0*/  SHF.L.U32 R10, R7, R20, RZ ;  /* 0x00000014070a7219 */ /* 0x000fe200000006ff */
[----:B------:R-:W-:-:S06]  /*11b0*/  IMAD.MOV.U32 R4, RZ, RZ, R16 ;  /* 0x000000ffff047224 */ /* 0x000fcc00078e0010 */
[----:B------:R-:W0:Y:S01]  /*11c0*/  LDC R24, c[0x0][0x610] ;  /* 0x00018400ff187b82 */ /* 0x000e220000000800 */
[----:B--2-4-:R-:W-:Y:S05]  /*11d0*/  @!P0 BRA `(.L_x_13) ;  /* 0x0000000000288947 */ /* 0x014fea0003800000 */
[----:B------:R-:W2:Y:S02]  /*11e0*/  LDC R9, c[0x0][0x64c] ;  /* 0x00019300ff097b82 */ /* 0x000ea40000000800 */
[----:B--2---:R-:W-:-:S05]  /*11f0*/  IADD3 R9, P0, R16, R9, RZ ;  /* 0x0000000910097210 */ /* 0x004fca0007f1e0ff */
[----:B------:R-:W-:-:S04]  /*1200*/  IMAD.X R17, RZ, RZ, R5, P0 ;  /* 0x000000ffff117224 */ /* 0x000fc800000e0605 */
[----:B------:R-:W-:-:S04]  /*1210*/  IMAD.WIDE.U32 R4, R17, R22, RZ ;  /* 0x0000001611047225 */ /* 0x000fc800078e00ff */
[----:B------:R-:W-:-:S04]  /*1220*/  IMAD.WIDE.U32 R6, P0, R9, R23, R4 ;  /* 0x0000001709067225 */ /* 0x000fc80007800004 */
[----:B------:R-:W-:-:S04]  /*1230*/  IMAD.WIDE.U32 R4, R9, R22, RZ ;  /* 0x0000001609047225 */ /* 0x000fc800078e00ff */
[----:B------:R-:W-:Y:S01]  /*1240*/  IMAD.X R9, RZ, RZ, RZ, P0 ;  /* 0x000000ffff097224 */ /* 0x000fe200000e06ff */
[----:B------:R-:W-:Y:S01]  /*1250*/  IADD3 RZ, P0, R5, R6, RZ ;  /* 0x0000000605ff7210 */ /* 0x000fe20007f1e0ff */
[----:B------:R-:W-:-:S04]  /*1260*/  IMAD.MOV.U32 R8, RZ, RZ, R7 ;  /* 0x000000ffff087224 */ /* 0x000fc800078e0007 */
[----:B------:R-:W-:-:S08]  /*1270*/  IMAD.WIDE.U32.X R4, R17, R23, R8, P0 ;  /* 0x0000001711047225 */ /* 0x000fd000000e0408 */
.L_x_13:
[----:B---3--:R-:W-:Y:S01]  /*1280*/  SHF.R.U64 R4, R4, R19, R5 ;  /* 0x0000001304047219 */ /* 0x008fe20000001205 */
[----:B-1----:R-:W-:Y:S01]  /*1290*/  VIADD R5, R18, 0xffffffff ;  /* 0xffffffff12057836 */ /* 0x002fe20000000000 */
[----:B------:R-:W-:Y:S01]  /*12a0*/  LOP3.LUT R11, R26, R11, RZ, 0xc0, !PT ;  /* 0x0000000b1a0b7212 */ /* 0x000fe200078ec0ff */
[----:B------:R-:W-:Y:S02]  /*12b0*/  IMAD.MOV R13, RZ, RZ, -R13 ;  /* 0x000000ffff0d7224 */ /* 0x000fe400078e0a0d */
[----:B------:R-:W-:Y:S01]  /*12c0*/  IMAD.MOV R6, RZ, RZ, -R4 ;  /* 0x000000ffff067224 */ /* 0x000fe200078e0a04 */
[----:B------:R-:W-:Y:S01]  /*12d0*/  LOP3.LUT R14, R14, R5, RZ, 0xc0, !PT ;  /* 0x000000050e0e7212 */ /* 0x000fe200078ec0ff */
[----:B------:R-:W-:Y:S02]  /*12e0*/  @P2 IMAD R0, R15, R13, R12 ;  /* 0x0000000d0f002224 */ /* 0x000fe400078e020c */
[----:B------:R-:W-:Y:S02]  /*12f0*/  IMAD R11, R10, R4, R11 ;  /* 0x000000040a0b7224 */ /* 0x000fe400078e020b */
[----:B0-----:R-:W-:-:S02]  /*1300*/  IMAD R5, R6, R21, R16 ;  /* 0x0000001506057224 */ /* 0x001fc400078e0210 */
[----:B------:R-:W-:Y:S02]  /*1310*/  IMAD R4, R11, R24, R0 ;  /* 0x000000180b047224 */ /* 0x000fe400078e0200 */
[----:B------:R-:W-:Y:S02]  /*1320*/  IMAD R5, R5, R18, R14 ;  /* 0x0000001205057224 */ /* 0x000fe400078e020e */
[----:B------:R-:W-:-:S03]  /*1330*/  IMAD.MOV.U32 R0, RZ, RZ, 0x1 ;  /* 0x00000001ff007424 */ /* 0x000fc600078e00ff */
[----:B------:R-:W-:Y:S02]  /*1340*/  SEL R6, R5, R4, !P2 ;  /* 0x0000000405067207 */ /* 0x000fe40005000000 */
[----:B------:R-:W-:-:S03]  /*1350*/  SEL R4, R4, R5, !P2 ;  /* 0x0000000504047207 */ /* 0x000fc60005000000 */
[----:B------:R3:W-:Y:S04]  /*1360*/  STL [R1+0x88], R6 ;  /* 0x0000880601007387 */ /* 0x0007e80000100800 */
[----:B------:R3:W-:Y:S04]  /*1370*/  STL [R1+0x78], R25 ;  /* 0x0000781901007387 */ /* 0x0007e80000100800 */
[----:B------:R3:W-:Y:S02]  /*1380*/  STL [R1+0x84], R4 ;  /* 0x0000840401007387 */ /* 0x0007e40000100800 */
.L_x_11:
[----:B------:R-:W-:Y:S05]  /*1390*/  @!P1 BRA `(.L_x_14) ;  /* 0x000000d800c49947 */ /* 0x000fea0003800000 */
[----:B------:R-:W-:-:S06]  /*13a0*/  UISETP.GT.U32.AND UP0, UPT, UR12, 0x1, UPT ;  /* 0x000000010c00788c */ /* 0x000fcc000bf04070 */
[----:B------:R-:W-:-:S13]  /*13b0*/  PLOP3.LUT P0, PT, PT, PT, UP0, 0x80, 0x0 ;  /* 0x000000000000781c */ /* 0x000fda0003f0f008 */
[----:B------:R-:W-:Y:S05]  /*13c0*/  @P0 EXIT ;  /* 0x000000000000094d */ /* 0x000fea0003800000 */
.L_x_15:
[----:B------:R-:W-:-:S08]  /*13d0*/  NOP ;  /* 0x0000000000007918 */ /* 0x000fd00000000000 */
[----:B------:R-:W4:Y:S02]  /*13e0*/  USETMAXREG.TRY_ALLOC.CTAPOOL UP0, 0xe8 ;  /* 0x000000e8000079c8 */ /* 0x000f240008000600 */
[----:B----4-:R-:W-:-:S13]  /*13f0*/  PLOP3.LUT P0, PT, PT, PT, UP0, 0x80, 0x0 ;  /* 0x000000000000781c */ /* 0x010fda0003f0f008 */
[----:B------:R-:W-:Y:S05]  /*1400*/  @!P0 BRA `(.L_x_15) ;  /* 0xfffffffc00f08947 */ /* 0x000fea000383ffff */
[----:B------:R-:W-:-:S13]  /*1410*/  LOP3.LUT P0, RZ, R0, 0xff, RZ, 0xc0, !PT ;  /* 0x000000ff00ff7812 */ /* 0x000fda000780c0ff */
[----:B------:R-:W-:Y:S05]  /*1420*/  @!P0 EXIT ;  /* 0x000000000000894d */ /* 0x000fea0003800000 */
[----:B------:R-:W4:Y:S01]  /*1430*/  S2UR UR6, SR_CgaCtaId ;  /* 0x00000000000679c3 */ /* 0x000f220000008800 */
[----:B------:R-:W-:Y:S01]  /*1440*/  SHF.R.S32.HI R0, RZ, 0x1f, R3 ;  /* 0x0000001fff007819 */ /* 0x000fe20000011403 */
[----:B------:R-:W-:Y:S01]  /*1450*/  UIADD3 UR7, UR17, -0x1, URZ ;  /* 0xffffffff11077890 */ /* 0x000fe2000fffe03f */
[----:B------:R-:W-:Y:S02]  /*1460*/  UMOV UR12, 0x400 ;  /* 0x00000400000c7882 */ /* 0x000fe40000000000 */
[CC--:B------:R-:W-:Y:S01]  /*1470*/  LEA.HI R2, R0.reuse, R3.reuse, RZ, 0x2 ;  /* 0x0000000300027211 */ /* 0x0c0fe200078f10ff */
[----:B------:R-:W-:Y:S01]  /*1480*/  UISETP.LT.AND UP0, UPT, UR14, 0x1, UPT ;  /* 0x000000010e00788c */ /* 0x000fe2000bf01270 */
[----:B------:R-:W-:Y:S01]  /*1490*/  LEA.HI R0, R0, R3, RZ, 0x5 ;  /* 0x0000000300007211 */ /* 0x000fe200078f28ff */
[----:B------:R-:W-:Y:S01]  /*14a0*/  ULOP3.LUT UR26, UR13, 0x1, URZ, 0xfc, !UPT ;  /* 0x000000010d1a7892 */ /* 0x000fe2000f8efc3f */
[--C-:B---3--:R-:W-:Y:S01]  /*14b0*/  SHF.R.S32.HI R4, RZ, 0x2, R2.reuse ;  /* 0x00000002ff047819 */ /* 0x108fe20000011402 */
[----:B------:R-:W-:Y:S01]  /*14c0*/  USEL UR16, UR14, 0x1, UP0 ;  /* 0x000000010e107887 */ /* 0x000fe20008000000 */
[----:B------:R-:W-:Y:S01]  /*14d0*/  SHF.R.S32.HI R5, RZ, 0x1f, R2 ;  /* 0x0000001fff057819 */ /* 0x000fe20000011402 */
[----:B------:R-:W-:-:S02]  /*14e0*/  UISETP.NE.AND UP0, UPT, UR7, URZ, UPT ;  /* 0x0000003f0700728c */ /* 0x000fc4000bf05270 */
[----:B------:R-:W-:Y:S01]  /*14f0*/  USHF.L.U32 UR27, UR14, 0x1, URZ ;  /* 0x000000010e1b7899 */ /* 0x000fe2000800063f */
[----:B------:R-:W-:Y:S01]  /*1500*/  LEA.HI R5, R5, R4, RZ, 0x3 ;  /* 0x0000000405057211 */ /* 0x000fe200078f18ff */
[----:B------:R-:W-:Y:S02]  /*1510*/  UIADD3 UR16, -UR16, UR14, URZ ;  /* 0x0000000e10107290 */ /* 0x000fe4000fffe13f */
[----:B------:R-:W-:Y:S01]  /*1520*/  USEL UR29, URZ, 0x1, UP0 ;  /* 0x000000013f1d7887 */ /* 0x000fe20008000000 */
[----:B------:R-:W-:Y:S01]  /*1530*/  LOP3.LUT R5, R5, 0xfffffff8, RZ, 0xc0, !PT ;  /* 0xfffffff805057812 */ /* 0x000fe200078ec0ff */
[----:B----4-:R-:W-:-:S04]  /*1540*/  ULEA UR12, UR6, UR12, 0x18 ;  /* 0x0000000c060c7291 */ /* 0x010fc8000f8ec03f */
[----:B------:R-:W-:Y:S01]  /*1550*/  IMAD.IADD R2, R4, 0x1, -R5 ;  /* 0x0000000104027824 */ /* 0x000fe200078e0a05 */
[----:B------:R-:W-:Y:S01]  /*1560*/  USHF.L.U32 UR6, UR7, 0x3, URZ ;  /* 0x0000000307067899 */ /* 0x000fe2000800063f */
[----:B------:R-:W-:Y:S01]  /*1570*/  SHF.R.S32.HI R5, RZ, 0x5, R0 ;  /* 0x00000005ff057819 */ /* 0x000fe20000011400 */
[----:B------:R-:W-:Y:S02]  /*1580*/  UIADD3 UR28, UR12, 0xc0, URZ ;  /* 0x000000c00c1c7890 */ /* 0x000fe4000fffe03f */
[----:B------:R-:W-:Y:S01]  /*1590*/  ULOP3.LUT UR6, UR6, 0x8, URZ, 0xc0, !UPT ;  /* 0x0000000806067892 */ /* 0x000fe2000f8ec03f */
[--C-:B------:R-:W-:Y:S01]  /*15a0*/  SHF.R.S32.HI R3, RZ, 0x1f, R2.reuse ;  /* 0x0000001fff037819 */ /* 0x100fe20000011402 */
[C-C-:B------:R-:W-:Y:S01]  /*15b0*/  IMAD R0, R5.reuse, -0x10, -R2.reuse ;  /* 0xfffffff005007824 */ /* 0x140fe200078e0a02 */
[----:B------:R-:W-:Y:S02]  /*15c0*/  ULEA UR17, UR17, UR28, 0x3 ;  /* 0x0000001c11117291 */ /* 0x000fe4000f8e183f */
[----:B------:R-:W-:Y:S01]  /*15d0*/  ULOP3.LUT UR30, UR6, 0x8, URZ, 0x3c, !UPT ;  /* 0x00000008061e7892 */ /* 0x000fe2000f8e3c3f */
[----:B------:R-:W-:Y:S01]  /*15e0*/  IMAD.WIDE R2, R5, 0x10, R2 ;  /* 0x0000001005027825 */ /* 0x000fe200078e0202 */
[----:B------:R-:W-:-:S03]  /*15f0*/  ULOP3.LUT UR18, UR6, 0x18, URZ, 0x3c, !UPT ;  /* 0x0000001806127892 */ /* 0x000fc6000f8e3c3f */
[----:B------:R-:W-:Y:S02]  /*1600*/  ULDC UR6, c[0x0][0x284] ;  /* 0x0000a10000067ab9 */ /* 0x000fe40000000800 */
[----:B------:R-:W-:-:S05]  /*1610*/  VIADD R0, R0, UR6 ;  /* 0x0000000600007c36 */ /* 0x000fca0008000000 */
[----:B------:R3:W-:Y:S04]  /*1620*/  STL [R1+0x8c], R0 ;  /* 0x00008c0001007387 */ /* 0x0007e80000100800 */
[----:B------:R3:W-:Y:S02]  /*1630*/  STL.64 [R1+0x90], R2 ;  /* 0x0000900201007387 */ /* 0x0007e40000100a00 */
.L_x_298:
[----:B---3--:R-:W-:Y:S01]  /*1640*/  IMAD.U32 R0, RZ, RZ, UR29 ;  /* 0x0000001dff007e24 */ /* 0x008fe2000f8e00ff */
[----:B0-2---:R-:W3:Y:S01]  /*1650*/  LDC R2, c[0x0][0x28c] ;  /* 0x0000a300ff027b82 */ /* 0x005ee20000000800 */
[----:B------:R-:W-:Y:S01]  /*1660*/  UMOV UR6, URZ ;  /* 0x0000003f00067c82 */ /* 0x000fe20008000000 */
[----:B------:R-:W-:Y:S02]  /*1670*/  UMOV UR19, UR5 ;  /* 0x0000000500137c82 */ /* 0x000fe40008000000 */
[----:B------:R-:W-:-:S04]  /*1680*/  SHF.L.U32 R0, R0, 0x1f, RZ ;  /* 0x0000001f00007819 */ /* 0x000fc800000006ff */
[----:B----4-:R-:W4:Y:S01]  /*1690*/  SYNCS.PHASECHK.TRANS64.TRYWAIT P0, [UR17+-0x8], R0 ;  /* 0xfffff800ff0075a7 */ /* 0x010f220008000151 */
[----:B---3--:R-:W-:Y:S01]  /*16a0*/  ISETP.GE.AND P1, PT, R2, 0x1, PT ;  /* 0x000000010200780c */ /* 0x008fe20003f26270 */
[----:B----4-:R-:W-:-:S12]  /*16b0*/  @!P0 BRA `(.L_x_16) ;  /* 0x000000ec00188947 */ /* 0x010fd80003800000 */
.L_x_327:
[----:B------:R4:W-:Y:S01]  /*16c0*/  STL [R1+0x74], RZ ;  /* 0x000074ff01007387 */ /* 0x0009e20000100800 */
[----:B------:R-:W-:Y:S01]  /*16d0*/  UMOV UR7, URZ ;  /* 0x0000003f00077c82 */ /* 0x000fe20008000000 */
[----:B------:R-:W-:Y:S01]  /*16e0*/  UMOV UR8, URZ ;  /* 0x0000003f00087c82 */ /* 0x000fe20008000000 */
[----:B---3--:R-:W-:Y:S01]  /*16f0*/  IMAD.MOV.U32 R0, RZ, RZ, RZ ;  /* 0x000000ffff007224 */ /* 0x008fe200078e00ff */
[----:B------:R4:W-:Y:S01]  /*1700*/  STL [R1+0x70], RZ ;  /* 0x000070ff01007387 */ /* 0x0009e20000100800 */
[----:B------:R-:W-:Y:S02]  /*1710*/  CS2R R2, SRZ ;  /* 0x0000000000027805 */ /* 0x000fe4000001ff00 */
[----:B------:R-:W-:Y:S02]  /*1720*/  CS2R R4, SRZ ;  /* 0x0000000000047805 */ /* 0x000fe4000001ff00 */
[----:B--2---:R-:W-:Y:S01]  /*1730*/  CS2R R6, SRZ ;  /* 0x0000000000067805 */ /* 0x004fe2000001ff00 */
[----:B------:R4:W-:Y:S01]  /*1740*/  STL [R1+0x6c], RZ ;  /* 0x00006cff01007387 */ /* 0x0009e20000100800 */
[----:B------:R-:W-:-:S02]  /*1750*/  CS2R R8, SRZ ;  /* 0x0000000000087805 */ /* 0x000fc4000001ff00 */
[----:B0-----:R-:W-:Y:S02]  /*1760*/  CS2R R10, SRZ ;  /* 0x00000000000a7805 */ /* 0x001fe4000001ff00 */
[----:B------:R-:W-:Y:S01]  /*1770*/  CS2R R12, SRZ ;  /* 0x00000000000c7805 */ /* 0x000fe2000001ff00 */
[----:B------:R4:W-:Y:S01]  /*1780*/  STL [R1+0x68], RZ ;  /* 0x000068ff01007387 */ /* 0x0009e20000100800 */
[----:B------:R-:W-:Y:S02]  /*1790*/  CS2R R14, SRZ ;  /* 0x00000000000e7805 */ /* 0x000fe4000001ff00 */
[----:B------:R-:W-:Y:S02]  /*17a0*/  CS2R R16, SRZ ;  /* 0x0000000000107805 */ /* 0x000fe4000001ff00 */
[----:B-1----:R-:W-:Y:S01]  /*17b0*/  CS2R R18, SRZ ;  /* 0x0000000000127805 */ /* 0x002fe2000001ff00 */
[----:B------:R4:W-:Y:S01]  /*17c0*/  STL [R1+0x64], RZ ;  /* 0x000064ff01007387 */ /* 0x0009e20000100800 */
[----:B------:R-:W-:-:S02]  /*17d0*/  CS2R R20, SRZ ;  /* 0x0000000000147805 */ /* 0x000fc4000001ff00 */
[----:B------:R-:W-:Y:S02]  /*17e0*/  CS2R R22, SRZ ;  /* 0x0000000000167805 */ /* 0x000fe4000001ff00 */
[----:B------:R-:W-:Y:S01]  /*17f0*/  CS2R R152, SRZ ;  /* 0x0000000000987805 */ /* 0x000fe2000001ff00 */
[----:B------:R4:W-:Y:S01]  /*1800*/  STL [R1+0x60], RZ ;  /* 0x000060ff01007387 */ /* 0x0009e20000100800 */
[----:B------:R-:W-:Y:S02]  /*1810*/  CS2R R154, SRZ ;  /* 0x00000000009a7805 */ /* 0x000fe4000001ff00 */
[----:B------:R-:W-:Y:S02]  /*1820*/  CS2R R156, SRZ ;  /* 0x00000000009c7805 */ /* 0x000fe4000001ff00 */
[----:B------:R-:W-:Y:S01]  /*1830*/  CS2R R158, SRZ ;  /* 0x00000000009e7805 */ /* 0x000fe2000001ff00 */
        /* <DEDUP_REMOVED lines=45> */
[----:B------:R-:W-:Y:S01]  /*1b10*/  IMAD.MOV.U32 R226, RZ, RZ, RZ ;  /* 0x000000ffffe27224 */ /* 0x000fe200078e00ff */
[----:B------:R-:W-:Y:S01]  /*1b20*/  CS2R R24, SRZ ;  /* 0x0000000000187805 */ /* 0x000fe2000001ff00 */
[----:B------:R-:W-:Y:S01]  /*1b30*/  IMAD.U32 R227, RZ, RZ, UR4 ;  /* 0x00000004ffe37e24 */ /* 0x000fe2000f8e00ff */
[----:B------:R4:W-:Y:S01]  /*1b40*/  STL [R1+0x2c], RZ ;  /* 0x00002cff01007387 */ /* 0x0009e20000100800 */
[----:B------:R-:W-:Y:S02]  /*1b50*/  CS2R R26, SRZ ;  /* 0x00000000001a7805 */ /* 0x000fe4000001ff00 */
[----:B------:R-:W-:-:S02]  /*1b60*/  CS2R R28, SRZ ;  /* 0x00000000001c7805 */ /* 0x000fc4000001ff00 */
[----:B------:R-:W-:Y:S01]  /*1b70*/  CS2R R30, SRZ ;  /* 0x00000000001e7805 */ /* 0x000fe2000001ff00 */
[----:B------:R4:W-:Y:S01]  /*1b80*/  STL [R1+0x28], RZ ;  /* 0x000028ff01007387 */ /* 0x0009e20000100800 */
[----:B------:R-:W-:Y:S02]  /*1b90*/  CS2R R32, SRZ ;  /* 0x0000000000207805 */ /* 0x000fe4000001ff00 */
[----:B------:R-:W-:Y:S02]  /*1ba0*/  CS2R R34, SRZ ;  /* 0x0000000000227805 */ /* 0x000fe4000001ff00 */
[----:B------:R-:W-:Y:S01]  /*1bb0*/  CS2R R36, SRZ ;  /* 0x0000000000247805 */ /* 0x000fe2000001ff00 */
        /* <DEDUP_REMOVED lines=36> */
[----:B------:R4:W-:Y:S01]  /*1e00*/  STL [R1], RZ ;  /* 0x000000ff01007387 */ /* 0x0009e20000100800 */
[----:B------:R-:W-:Y:S02]  /*1e10*/  CS2R R92, SRZ ;  /* 0x00000000005c7805 */ /* 0x000fe4000001ff00 */
[----:B------:R-:W-:Y:S02]  /*1e20*/  CS2R R94, SRZ ;  /* 0x00000000005e7805 */ /* 0x000fe4000001ff00 */
[----:B------:R-:W-:Y:S02]  /*1e30*/  CS2R R96, SRZ ;  /* 0x0000000000607805 */ /* 0x000fe4000001ff00 */
[----:B------:R-:W-:Y:S02]  /*1e40*/  CS2R R98, SRZ ;  /* 0x0000000000627805 */ /* 0x000fe4000001ff00 */
[----:B------:R-:W-:-:S02]  /*1e50*/  CS2R R100, SRZ ;  /* 0x0000000000647805 */ /* 0x000fc4000001ff00 */
[----:B------:R-:W-:Y:S02]  /*1e60*/  CS2R R102, SRZ ;  /* 0x0000000000667805 */ /* 0x000fe4000001ff00 */
        /* <DEDUP_REMOVED lines=23> */
[----:B------:R-:W-:Y:S01]  /*1fe0*/  CS2R R150, SRZ ;  /* 0x0000000000967805 */ /* 0x000fe2000001ff00 */
[----:B----4-:R-:W-:Y:S06]  /*1ff0*/  @!P1 BRA `(.L_x_17) ;  /* 0x0000001000749947 */ /* 0x010fec0003800000 */
[----:B------:R-:W-:-:S06]  /*2000*/  UISETP.NE.AND UP0, UPT, UR26, 0x3, UPT ;  /* 0x000000031a00788c */ /* 0x000fcc000bf05270 */
[----:B------:R-:W-:-:S13]  /*2010*/  PLOP3.LUT P1, PT, PT, PT, UP0, 0x80, 0x0 ;  /* 0x000000000000781c */ /* 0x000fda0003f2f008 */
[----:B------:R-:W-:Y:S05]  /*2020*/  @!P1 BRA `(.L_x_18) ;  /* 0x0000000000049947 */ /* 0x000fea0003800000 */
[----:B------:R-:W-:Y:S01]  /*2030*/  BPT.TRAP 0x1 ;  /* 0x000000040000795c */ /* 0x000fe20000300000 */
.L_x_18:
[----:B------:R-:W-:Y:S01]  /*2040*/  ULEA UR6, UR5, UR12, 0x3 ;  /* 0x0000000c05067291 */ /* 0x000fe2000f8e183f */
[----:B------:R-:W-:-:S05]  /*2050*/  IMAD.U32 R0, RZ, RZ, UR4 ;  /* 0x00000004ff007e24 */ /* 0x000fca000f8e00ff */
[----:B------:R-:W-:-:S04]  /*2060*/  SHF.L.U32 R0, R0, 0x1f, RZ ;  /* 0x0000001f00007819 */ /* 0x000fc800000006ff */
[----:B------:R0:W1:Y:S01]  /*2070*/  SYNCS.PHASECHK.TRANS64.TRYWAIT P0, [UR6], R0 ;  /* 0x00000000ff0075a7 */ /* 0x0000620008000146 */
[----:B------:R-:W-:Y:S05]  /*2080*/  @!P1 BRA `(.L_x_19) ;  /* 0x0000000000049947 */ /* 0x000fea0003800000 */
[----:B------:R-:W-:Y:S01]  /*2090*/  BPT.TRAP 0x1 ;  /* 0x000000040000795c */ /* 0x000fe20000300000 */
.L_x_19:
[----:B-1----:R-:W-:Y:S05]  /*20a0*/  @P0 BRA `(.L_x_20) ;  /* 0x0000000000080947 */ /* 0x002fea0003800000 */
[----:B------:R-:W1:Y:S02]  /*20b0*/  SYNCS.PHASECHK.TRANS64.TRYWAIT P0, [UR6], R0 ;  /* 0x00000000ff0075a7 */ /* 0x000e640008000146 */
[----:B-1----:R-:W-:Y:S05]  /*20c0*/  @!P0 BRA `(.L_x_21) ;  /* 0x000000e000ac8947 */ /* 0x002fea0003800000 */
.L_x_20:
[----:B------:R-:W-:Y:S01]  /*20d0*/  UIADD3 UR6, UR12, 0x180, URZ ;  /* 0x000001800c067890 */ /* 0x000fe2000fffe03f */
[----:B------:R-:W-:Y:S01]  /*20e0*/  WARPGROUP.ARRIVE ;  /* 0x00000000000079c5 */ /* 0x000fe20000000000 */
[----:B------:R-:W-:Y:S01]  /*20f0*/  UIADD3 UR7, UR12, 0xb180, URZ ;  /* 0x0000b1800c077890 */ /* 0x000fe2000fffe03f */
[----:B------:R2:W-:Y:S01]  /*2100*/  STL [R1+0x74], RZ ;  /* 0x000074ff01007387 */ /* 0x0005e20000100800 */
[----:B------:R-:W-:Y:S01]  /*2110*/  USHF.R.U32.HI UR6, URZ, 0x4, UR6 ;  /* 0x000000043f067899 */ /* 0x000fe20008011606 */
[----:B01----:R-:W-:Y:S01]  /*2120*/  IMAD.MOV.U32 R0, RZ, RZ, RZ ;  /* 0x000000ffff007224 */ /* 0x003fe200078e00ff */
[----:B------:R-:W-:Y:S01]  /*2130*/  USHF.R.U32.HI UR7, URZ, 0x4, UR7 ;  /* 0x000000043f077899 */ /* 0x000fe20008011607 */
[----:B------:R2:W-:Y:S01]  /*2140*/  STL [R1+0x70], RZ ;  /* 0x000070ff01007387 */ /* 0x0005e20000100800 */
[----:B------:R-:W-:Y:S01]  /*2150*/  ULOP3.LUT UR6, UR6, 0x3fff, URZ, 0xc0, !UPT ;  /* 0x00003fff06067892 */ /* 0x000fe2000f8ec03f */
[----:B------:R-:W-:Y:S01]  /*2160*/  CS2R R2, SRZ ;  /* 0x0000000000027805 */ /* 0x000fe2000001ff00 */
[----:B------:R-:W-:Y:S01]  /*2170*/  ULOP3.LUT UR7, UR7, 0x3fff, URZ, 0xc0, !UPT ;  /* 0x00003fff07077892 */ /* 0x000fe2000f8ec03f */
[----:B------:R2:W-:Y:S01]  /*2180*/  STL [R1+0x6c], RZ ;  /* 0x00006cff01007387 */ /* 0x0005e20000100800 */
[----:B------:R-:W-:Y:S01]  /*2190*/  ULOP3.LUT UR6, UR6, 0x10000, URZ, 0xfc, !UPT ;  /* 0x0001000006067892 */ /* 0x000fe2000f8efc3f */
[----:B------:R-:W-:Y:S01]  /*21a0*/  CS2R R4, SRZ ;  /* 0x0000000000047805 */ /* 0x000fe2000001ff00 */
[----:B------:R-:W-:Y:S01]  /*21b0*/  ULOP3.LUT UR7, UR7, 0x10000, URZ, 0xfc, !UPT ;  /* 0x0001000007077892 */ /* 0x000fe2000f8efc3f */
[----:B------:R2:W-:Y:S01]  /*21c0*/  STL [R1+0x68], RZ ;  /* 0x000068ff01007387 */ /* 0x0005e20000100800 */
[----:B------:R-:W-:Y:S01]  /*21d0*/  ULEA UR8, UR5, UR6, 0x8 ;  /* 0x0000000605087291 */ /* 0x000fe2000f8e403f */
[----:B------:R-:W-:Y:S01]  /*21e0*/  CS2R R6, SRZ ;  /* 0x0000000000067805 */ /* 0x000fe2000001ff00 */
[----:B------:R-:W-:Y:S01]  /*21f0*/  ULEA UR10, UR5, UR7, 0xa ;  /* 0x00000007050a7291 */ /* 0x000fe2000f8e503f */
[----:B------:R2:W-:Y:S01]  /*2200*/  STL [R1+0x64], RZ ;  /* 0x000064ff01007387 */ /* 0x0005e20000100800 */
[----:B------:R-:W-:Y:S01]  /*2210*/  UMOV UR9, 0x80000020 ;  /* 0x8000002000097882 */ /* 0x000fe20000000000 */
[----:B------:R-:W-:Y:S01]  /*2220*/  UMOV UR11, 0x80000020 ;  /* 0x80000020000b7882 */ /* 0x000fe20000000000 */
[----:B------:R-:W-:Y:S01]  /*2230*/  ULDC UR7, c[0x0][0x50c] ;  /* 0x0001430000077ab9 */ /* 0x000fe20000000800 */
[----:B------:R2:W-:Y:S01]  /*2240*/  STL [R1+0x60], RZ ;  /* 0x000060ff01007387 */ /* 0x0005e20000100800 */
[----:B------:R-:W-:Y:S01]  /*2250*/  UISETP.NE.AND UP0, UPT, UR7, 0x2, UPT ;  /* 0x000000020700788c */ /* 0x000fe2000bf05270 */
[----:B------:R-:W-:Y:S01]  /*2260*/  CS2R R8, SRZ ;  /* 0x0000000000087805 */ /* 0x000fe2000001ff00 */
[----:B------:R-:W-:Y:S01]  /*2270*/  UMOV UR6, 0x2 ;  /* 0x0000000200067882 */ /* 0x000fe20000000000 */
[----:B------:R-:W-:Y:S01]  /*2280*/  QGMMA.64x256x32.F32.E5M2.E5M2 R24, gdesc[UR8], RZ, !UPT ;  /* 0x03e00000081879f3 */ /* 0x000fe2000c7038ff */
[----:B------:R2:W-:Y:S01]  /*2290*/  STL [R1+0x5c], RZ ;  /* 0x00005cff01007387 */ /* 0x0005e20000100800 */
[----:B------:R-:W-:Y:S01]  /*22a0*/  USEL UR7, URZ, 0x1, UP0 ;  /* 0x000000013f077887 */ /* 0x000fe20008000000 */
[----:B------:R-:W-:Y:S01]  /*22b0*/  CS2R R10, SRZ ;  /* 0x00000000000a7805 */ /* 0x000fe2000001ff00 */
[----:B------:R-:W-:Y:S01]  /*22c0*/  UIADD3 UR8, UR8, 0x2, URZ ;  /* 0x0000000208087890 */ /* 0x000fe2000fffe03f */
[----:B------:R2:W-:Y:S01]  /*22d0*/  STL [R1+0x58], RZ ;  /* 0x000058ff01007387 */ /* 0x0005e20000100800 */
[----:B------:R-:W-:Y:S01]  /*22e0*/  UIADD3 UR10, UR10, 0x2, URZ ;  /* 0x000000020a0a7890 */ /* 0x000fe2000fffe03f */
[----:B------:R-:W-:-:S02]  /*22f0*/  CS2R R12, SRZ ;  /* 0x00000000000c7805 */ /* 0x000fc4000001ff00 */
[----:B------:R-:W-:Y:S01]  /*2300*/  ISETP.NE.AND P0, PT, RZ, UR7, PT ;  /* 0x00000007ff007c0c */ /* 0x000fe2000bf05270 */
[----:B------:R2:W-:Y:S01]  /*2310*/  STL [R1+0x54], RZ ;  /* 0x000054ff01007387 */ /* 0x0005e20000100800 */
[----:B------:R-:W-:Y:S01]  /*2320*/  UMOV UR9, 0x80000020 ;  /* 0x8000002000097882 */ /* 0x000fe20000000000 */
[----:B------:R-:W-:Y:S01]  /*2330*/  UMOV UR11, 0x80000020 ;  /* 0x80000020000b7882 */ /* 0x000fe20000000000 */
        /* <DEDUP_REMOVED lines=55> */
[----:B------:R-:W-:Y:S01]  /*26b0*/  CS2R R224, SRZ ;  /* 0x0000000000e07805 */ /* 0x000fe2000001ff00 */
[----:B------:R-:W-:Y:S01]  /*26c0*/  IMAD.MOV.U32 R226, RZ, RZ, RZ ;  /* 0x000000ffffe27224 */ /* 0x000fe200078e00ff */
[----:B------:R2:W-:Y:S04]  /*26d0*/  STL [R1+0x18], RZ ;  /* 0x000018ff01007387 */ /* 0x0005e80000100800 */
[----:B------:R2:W-:Y:S04]  /*26e0*/  STL [R1+0x14], RZ ;  /* 0x000014ff01007387 */ /* 0x0005e80000100800 */
[----:B------:R2:W-:Y:S04]  /*26f0*/  STL [R1+0x10], RZ ;  /* 0x000010ff01007387 */ /* 0x0005e80000100800 */
[----:B------:R2:W-:Y:S04]  /*2700*/  STL [R1+0xc], RZ ;  /* 0x00000cff01007387 */ /* 0x0005e80000100800 */
[----:B------:R2:W-:Y:S04]  /*2710*/  STL [R1+0x8], RZ ;  /* 0x000008ff01007387 */ /* 0x0005e80000100800 */
[----:B------:R2:W-:Y:S04]  /*2720*/  STL [R1+0x4], RZ ;  /* 0x000004ff01007387 */ /* 0x0005e80000100800 */
[----:B------:R2:W-:Y:S01]  /*2730*/  STL [R1], RZ ;  /* 0x000000ff01007387 */ /* 0x0005e20000100800 */
[----:B------:R-:W-:Y:S01]  /*2740*/  QGMMA.64x256x32.F32.E5M2.E5M2 R24, gdesc[UR8], R24, gsb0 ;  /* 0x03e00000081879f3 */ /* 0x000fe20008003818 */
[----:B------:R-:W-:Y:S05]  /*2750*/  @!P0 BRA `(.L_x_22) ;  /* 0x0000000800808947 */ /* 0x000fea0003800000 */
[----:B------:R-:W-:Y:S02]  /*2760*/  WARPGROUP.DEPBAR.LE gsb0, 0x0 ;  /* 0x00008000000079c5 */ /* 0x000fe40000010000 */
[----:B------:R-:W-:-:S01]  /*2770*/  FADD R227, RZ, R122 ;  /* 0x0000007affe37221 */ /* 0x000fc20000000000 */
[----:B------:R-:W-:Y:S01]  /*2780*/  FADD R226, RZ, R24 ;  /* 0x00000018ffe27221 */ /* 0x000fe20000000000 */
[----:B------:R-:W-:-:S01]  /*2790*/  FADD R225, RZ, R25 ;  /* 0x00000019ffe17221 */ /* 0x000fc20000000000 */
[----:B------:R-:W-:Y:S01]  /*27a0*/  FADD R224, RZ, R26 ;  /* 0x0000001affe07221 */ /* 0x000fe20000000000 */
[----:B------:R-:W-:-:S01]  /*27b0*/  FADD R223, RZ, R27 ;  /* 0x0000001bffdf7221 */ /* 0x000fc20000000000 */
[----:B------:R0:W-:Y:S01]  /*27c0*/  STL [R1], R227 ;  /* 0x000000e301007387 */ /* 0x0001e20000100800 */
[----:B------:R-:W-:-:S01]  /*27d0*/  FADD R222, RZ, R28 ;  /* 0x0000001cffde7221 */ /* 0x000fc20000000000 */
[----:B------:R-:W-:Y:S01]  /*27e0*/  FADD R221, RZ, R29 ;  /* 0x0000001dffdd7221 */ /* 0x000fe20000000000 */
[----:B------:R-:W-:-:S01]  /*27f0*/  FADD R220, RZ, R30 ;  /* 0x0000001effdc7221 */ /* 0x000fc20000000000 */
[----:B------:R-:W-:Y:S01]  /*2800*/  FADD R219, RZ, R31 ;  /* 0x0000001fffdb7221 */ /* 0x000fe20000000000 */
[----:B------:R-:W-:-:S01]  /*2810*/  FADD R218, RZ, R32 ;  /* 0x00000020ffda7221 */ /* 0x000fc20000000000 */
[----:B------:R-:W-:Y:S01]  /*2820*/  FADD R217, RZ, R33 ;  /* 0x00000021ffd97221 */ /* 0x000fe20000000000 */
[----:B------:R-:W-:-:S01]  /*2830*/  FADD R216, RZ, R34 ;  /* 0x00000022ffd87221 */ /* 0x000fc20000000000 */
[----:B------:R-:W-:Y:S01]  /*2840*/  FADD R215, RZ, R35 ;  /* 0x00000023ffd77221 */ /* 0x000fe20000000000 */
[----:B------:R-:W-:-:S01]  /*2850*/  FADD R214, RZ, R36 ;  /* 0x00000024ffd67221 */ /* 0x000fc20000000000 */
[----:B0-----:R-:W-:Y:S01]  /*2860*/  FADD R227, RZ, R123 ;  /* 0x0000007bffe37221 */ /* 0x001fe20000000000 */
[----:B------:R-:W-:-:S01]  /*2870*/  FADD R213, RZ, R37 ;  /* 0x00000025ffd57221 */ /* 0x000fc20000000000 */
[----:B------:R-:W-:Y:S01]  /*2880*/  FADD R212, RZ, R38 ;  /* 0x00000026ffd47221 */ /* 0x000fe20000000000 */
[----:B------:R-:W-:-:S01]  /*2890*/  FADD R211, RZ, R39 ;  /* 0x00000027ffd37221 */ /* 0x000fc20000000000 */
[----:B------:R-:W-:Y:S01]  /*28a0*/  FADD R210, RZ, R40 ;  /* 0x00000028ffd27221 */ /* 0x000fe20000000000 */
[----:B------:R0:W-:Y:S01]  /*28b0*/  STL [R1+0x4], R227 ;  /* 0x000004e301007387 */ /* 0x0001e20000100800 */
        /* <DEDUP_REMOVED lines=93> */
[----:B------:R-:W-:Y:S01]  /*2e90*/  UMOV UR6, URZ ;  /* 0x0000003f00067c82 */ /* 0x000fe20008000000 */
[----:B0-----:R-:W-:-:S05]  /*2ea0*/  FADD R227, RZ, R130 ;  /* 0x00000082ffe37221 */ /* 0x001fca0000000000 */
[----:B------:R0:W-:Y:S02]  /*2eb0*/  STL [R1+0x20], R227 ;  /* 0x000020e301007387 */ /* 0x0001e40000100800 */
        /* <DEDUP_REMOVED lines=42> */
.L_x_22:
[----:B------:R-:W-:-:S04]  /*3160*/  UIADD3 UR19, UR5, 0x1, URZ ;  /* 0x0000000105137890 */ /* 0x000fc8000fffe03f */
[----:B------:R-:W-:-:S04]  /*3170*/  UISETP.NE.AND UP0, UPT, UR19, 0xb, UPT ;  /* 0x0000000b1300788c */ /* 0x000fc8000bf05270 */
[----:B------:R-:W-:Y:S02]  /*3180*/  USEL UR8, URZ, 0x1, UP0 ;  /* 0x000000013f087887 */ /* 0x000fe40008000000 */
[----:B------:R-:W-:Y:S02]  /*3190*/  USEL UR19, UR19, URZ, UP0 ;  /* 0x0000003f13137287 */ /* 0x000fe40008000000 */
[----:B------:R-:W-:-:S06]  /*31a0*/  ULOP3.LUT UR8, UR4, UR8, URZ, 0x3c, !UPT ;  /* 0x0000000804087292 */ /* 0x000fcc000f8e3c3f */
[----:B0-----:R-:W-:Y:S01]  /*31b0*/  IMAD.U32 R227, RZ, RZ, UR8 ;  /* 0x00000008ffe37e24 */ /* 0x001fe2000f8e00ff */
[----:B------:R-:W-:-:S06]  /*31c0*/  UMOV UR8, 0x1 ;  /* 0x0000000100087882 */ /* 0x000fcc0000000000 */
.L_x_17:
[----:B------:R-:W-:-:S06]  /*31d0*/  UISETP.GE.AND UP0, UPT, UR16, 0x1, UPT ;  /* 0x000000011000788c */ /* 0x000fcc000bf06270 */
[----:B------:R-:W-:-:S13]  /*31e0*/  PLOP3.LUT P0, PT, PT, PT, UP0, 0x80, 0x0 ;  /* 0x000000000000781c */ /* 0x000fda0003f0f008 */
[----:B------:R-:W-:Y:S05]  /*31f0*/  @!P0 BRA `(.L_x_23) ;  /* 0x0000001000848947 */ /* 0x000fea0003800000 */
[----:B------:R-:W-:Y:S01]  /*3200*/  IMAD.U32 R228, RZ, RZ, UR16 ;  /* 0x00000010ffe47e24 */ /* 0x000fe2000f8e00ff */
[----:B------:R-:W-:Y:S01]  /*3210*/  UMOV UR31, UR5 ;  /* 0x00000005001f7c82 */ /* 0x000fe20008000000 */
[----:B------:R-:W-:-:S05]  /*3220*/  ULDC UR32, c[0x0][0x50c] ;  /* 0x0001430000207ab9 */ /* 0x000fca0000000800 */
.L_x_31:
[----:B------:R-:W-:-:S06]  /*3230*/  UISETP.NE.AND UP0, UPT, UR26, 0x3, UPT ;  /* 0x000000031a00788c */ /* 0x000fcc000bf05270 */
[----:B------:R-:W-:-:S13]  /*3240*/  PLOP3.LUT P1, PT, PT, PT, UP0, 0x80, 0x0 ;  /* 0x000000000000781c */ /* 0x000fda0003f2f008 */
[----:B01----:R-:W-:Y:S05]  /*3250*/  @!P1 BRA `(.L_x_24) ;  /* 0x0000000000049947 */ /* 0x003fea0003800000 */
[----:B------:R-:W-:Y:S01]  /*3260*/  BPT.TRAP 0x1 ;  /* 0x000000040000795c */ /* 0x000fe20000300000 */
.L_x_24:
[----:B------:R-:W-:Y:S01]  /*3270*/  ULEA UR9, UR19, UR12, 0x3 ;  /* 0x0000000c13097291 */ /* 0x000fe2000f8e183f */
[----:B------:R-:W-:-:S08]  /*3280*/  SHF.L.U32 R229, R227, 0x1f, RZ ;  /* 0x0000001fe3e57819 */ /* 0x000fd000000006ff */
[----:B------:R0:W1:Y:S01]  /*3290*/  SYNCS.PHASECHK.TRANS64.TRYWAIT P0, [UR9], R229 ;  /* 0x000000e5ff0075a7 */ /* 0x0000620008000149 */
[----:B------:R-:W-:Y:S05]  /*32a0*/  @!P1 BRA `(.L_x_25) ;  /* 0x0000000000049947 */ /* 0x000fea0003800000 */
[----:B------:R-:W-:Y:S01]  /*32b0*/  BPT.TRAP 0x1 ;  /* 0x000000040000795c */ /* 0x000fe20000300000 */
.L_x_25:
[----:B-1----:R-:W-:Y:S05]  /*32c0*/  @P0 BRA `(.L_x_26) ;  /* 0x0000000000080947 */ /* 0x002fea0003800000 */
[----:B------:R-:W1:Y:S02]  /*32d0*/  SYNCS.PHASECHK.TRANS64.TRYWAIT P0, [UR9], R229 ;  /* 0x000000e5ff0075a7 */ /* 0x000e640008000149 */
[----:B-1----:R-:W-:Y:S05]  /*32e0*/  @!P0 BRA `(.L_x_27) ;  /* 0x000000d0003c8947 */ /* 0x002fea0003800000 */
.L_x_26:
[----:B------:R-:W-:Y:S01]  /*32f0*/  UIADD3 UR9, UR12, 0x180, URZ ;  /* 0x000001800c097890 */ /* 0x000fe2000fffe03f */
[----:B------:R-:W-:Y:S01]  /*3300*/  WARPGROUP.ARRIVE ;  /* 0x00000000000079c5 */ /* 0x000fe20000000000 */
[----:B------:R-:W-:Y:S02]  /*3310*/  UIADD3 UR10, UR12, 0xb180, URZ ;  /* 0x0000b1800c0a7890 */ /* 0x000fe4000fffe03f */
[----:B------:R-:W-:Y:S02]  /*3320*/  UISETP.NE.AND UP0, UPT, UR7, URZ, UPT ;  /* 0x0000003f0700728c */ /* 0x000fe4000bf05270 */
[----:B------:R-:W-:Y:S02]  /*3330*/  USHF.R.U32.HI UR9, URZ, 0x4, UR9 ;  /* 0x000000043f097899 */ /* 0x000fe40008011609 */
[----:B------:R-:W-:Y:S02]  /*3340*/  USHF.R.U32.HI UR10, URZ, 0x4, UR10 ;  /* 0x000000043f0a7899 */ /* 0x000fe4000801160a */
[----:B------:R-:W-:-:S02]  /*3350*/  USEL UR8, UR8, URZ, !UP0 ;  /* 0x0000003f08087287 */ /* 0x000fc4000c000000 */
[----:B------:R-:W-:Y:S02]  /*3360*/  ULOP3.LUT UR9, UR9, 0x3fff, URZ, 0xc0, !UPT ;  /* 0x00003fff09097892 */ /* 0x000fe4000f8ec03f */
[----:B------:R-:W-:Y:S02]  /*3370*/  ULOP3.LUT UR10, UR10, 0x3fff, URZ, 0xc0, !UPT ;  /* 0x00003fff0a0a7892 */ /* 0x000fe4000f8ec03f */
[----:B------:R-:W-:Y:S02]  /*3380*/  UISETP.NE.U32.AND UP0, UPT, UR8, URZ, UPT ;  /* 0x0000003f0800728c */ /* 0x000fe4000bf05070 */
[----:B------:R-:W-:Y:S02]  /*3390*/  ULOP3.LUT UR8, UR9, 0x10000, URZ, 0xfc, !UPT ;  /* 0x0001000009087892 */ /* 0x000fe4000f8efc3f */
[----:B------:R-:W-:Y:S02]  /*33a0*/  ULOP3.LUT UR10, UR10, 0x10000, URZ, 0xfc, !UPT ;  /* 0x000100000a0a7892 */ /* 0x000fe4000f8efc3f */
[----:B------:R-:W-:-:S02]  /*33b0*/  ULEA UR8, UR19, UR8, 0x8 ;  /* 0x0000000813087291 */ /* 0x000fc4000f8e403f */
[----:B------:R-:W-:Y:S01]  /*33c0*/  ULEA UR10, UR19, UR10, 0xa ;  /* 0x0000000a130a7291 */ /* 0x000fe2000f8e503f */
[----:B------:R-:W-:Y:S01]  /*33d0*/  UMOV UR9, 0x80000020 ;  /* 0x8000002000097882 */ /* 0x000fe20000000000 */
[----:B------:R-:W-:Y:S01]  /*33e0*/  UMOV UR11, 0x80000020 ;  /* 0x80000020000b7882 */ /* 0x000fe20000000000 */
[----:B------:R-:W-:-:S06]  /*33f0*/  UIADD3 UR6, UR6, 0x2, URZ ;  /* 0x0000000206067890 */ /* 0x000fcc000fffe03f */
[----:B------:R-:W-:Y:S01]  /*3400*/  QGMMA.64x256x32.F32.E5M2.E5M2 R24, gdesc[UR8], R24, UP0 ;  /* 0x03e00000081879f3 */ /* 0x000fe2000bf03818 */
[----:B------:R-:W-:Y:S02]  /*3410*/  UIADD3 UR8, UR8, 0x2, URZ ;  /* 0x0000000208087890 */ /* 0x000fe4000fffe03f */
[----:B------:R-:W-:Y:S01]  /*3420*/  UIADD3 UR10, UR10, 0x2, URZ ;  /* 0x000000020a0a7890 */ /* 0x000fe2000fffe03f */
[----:B------:R-:W-:Y:S01]  /*3430*/  UMOV UR9, 0x80000020 ;  /* 0x8000002000097882 */ /* 0x000fe20000000000 */
[----:B------:R-:W-:Y:S01]  /*3440*/  UMOV UR11, 0x80000020 ;  /* 0x80000020000b7882 */ /* 0x000fe20000000000 */
[----:B------:R-:W-:-:S04]  /*3450*/  UISETP.NE.AND UP0, UPT, UR6, UR32, UPT ;  /* 0x000000200600728c */ /* 0x000fc8000bf05270 */
[----:B------:R-:W-:-:S06]  /*3460*/  USEL UR7, URZ, 0x1, UP0 ;  /* 0x000000013f077887 */ /* 0x000fcc0008000000 */
[----:B------:R-:W-:-:S12]  /*3470*/  ISETP.NE.AND P0, PT, RZ, UR7, PT ;  /* 0x00000007ff007c0c */ /* 0x000fd8000bf05270 */
[----:B------:R-:W-:Y:S03]  /*3480*/  QGMMA.64x256x32.F32.E5M2.E5M2 R24, gdesc[UR8], R24, gsb0 ;  /* 0x03e00000081879f3 */ /* 0x000fe60008003818 */
[----:B------:R-:W-:Y:S02]  /*3490*/  WARPGROUP.DEPBAR.LE gsb0, 0x1 ;  /* 0x00008000000079c5 */ /* 0x000fe40000010100 */
[----:B------:R-:W-:Y:S05]  /*34a0*/  @!P0 BRA `(.L_x_28) ;  /* 0x0000000c00808947 */ /* 0x000fea0003800000 */
[----:B------:R-:W-:Y:S02]  /*34b0*/  WARPGROUP.DEPBAR.LE gsb0, 0x0 ;  /* 0x00008000000079c5 */ /* 0x000fe40000010000 */
[----:B------:R-:W-:-:S01]  /*34c0*/  FADD R226, R24, R226 ;  /* 0x000000e218e27221 */ /* 0x000fc20000000000 */
[----:B------:R-:W-:Y:S01]  /*34d0*/  FADD R225, R25, R225 ;  /* 0x000000e119e17221 */ /* 0x000fe20000000000 */
[----:B------:R1:W-:Y:S01]  /*34e0*/  STL [R1+0x9c], R227 ;  /* 0x00009ce301007387 */ /* 0x0003e20000100800 */
[----:B------:R-:W-:-:S01]  /*34f0*/  FADD R224, R26, R224 ;  /* 0x000000e01ae07221 */ /* 0x000fc20000000000 */
[----:B------:R-:W-:Y:S01]  /*3500*/  FADD R223, R27, R223 ;  /* 0x000000df1bdf7221 */ /* 0x000fe20000000000 */
[----:B------:R-:W-:-:S01]  /*3510*/  FADD R222, R28, R222 ;  /* 0x000000de1cde7221 */ /* 0x000fc20000000000 */
[----:B------:R-:W-:Y:S01]  /*3520*/  FADD R221, R29, R221 ;  /* 0x000000dd1ddd7221 */ /* 0x000fe20000000000 */
[----:B-1----:R-:W3:Y:S04]  /*3530*/  LDL.LU R227, [R1+0x30] ;  /* 0x0000300001e37983 */ /* 0x002ee80000300800 */
[----:B------:R1:W-:Y:S01]  /*3540*/  STL [R1+0xa0], R226 ;  /* 0x0000a0e201007387 */ /* 0x0003e20000100800 */
[----:B------:R-:W-:-:S01]  /*3550*/  FADD R220, R30, R220 ;  /* 0x000000dc1edc7221 */ /* 0x000fc20000000000 */
[----:B------:R-:W-:-:S02]  /*3560*/  FADD R219, R31, R219 ;  /* 0x000000db1fdb7221 */ /* 0x000fc40000000000 */
[----:B-1----:R-:W4:Y:S04]  /*3570*/  LDL.LU R226, [R1+0x2c] ;  /* 0x00002c0001e27983 */ /* 0x002f280000300800 */
[----:B------:R1:W-:Y:S01]  /*3580*/  STL [R1+0xa4], R225 ;  /* 0x0000a4e101007387 */ /* 0x0003e20000100800 */
[----:B------:R-:W-:-:S03]  /*3590*/  FADD R218, R32, R218 ;  /* 0x000000da20da7221 */ /* 0x000fc60000000000 */
[----:B-1----:R-:W2:Y:S04]  /*35a0*/  LDL.LU R225, [R1+0x28] ;  /* 0x0000280001e17983 */ /* 0x002ea80000300800 */
        /* <DEDUP_REMOVED lines=9> */
[----:B------:R1:W-:Y:S04]  /*3640*/  STL [R1+0xb4], R221 ;  /* 0x0000b4dd01007387 */ /* 0x0003e80000100800 */
        /* <DEDUP_REMOVED lines=12> */
[----:B-1----:R-:W2:Y:S01]  /*3710*/  LDL.LU R215, [R1] ;  /* 0x0000000001d77983 */ /* 0x002ea20000300800 */
[----:B------:R-:W-:-:S01]  /*3720*/  FADD R214, R36, R214 ;  /* 0x000000d624d67221 */ /* 0x000fc20000000000 */
[----:B------:R-:W-:Y:S01]  /*3730*/  FADD R213, R37, R213 ;  /* 0x000000d525d57221 */ /* 0x000fe20000000000 */
[----:B------:R-:W-:-:S01]  /*3740*/  FADD R212, R38, R212 ;  /* 0x000000d426d47221 */ /* 0x000fc20000000000 */
[----:B------:R-:W-:Y:S01]  /*3750*/  FADD R211, R39, R211 ;  /* 0x000000d327d37221 */ /* 0x000fe20000000000 */
[----:B------:R-:W-:-:S01]  /*3760*/  FADD R210, R40, R210 ;  /* 0x000000d228d27221 */ /* 0x000fc20000000000 */
[----:B------:R-:W-:Y:S01]  /*3770*/  STL [R1+0xd0], R214 ;  /* 0x0000d0d601007387 */ /* 0x000fe20000100800 */
        /* <DEDUP_REMOVED lines=11> */
[----:B------:R1:W-:Y:S01]  /*3830*/  STL [R1+0xdc], R211 ;  /* 0x0000dcd301007387 */ /* 0x0003e20000100800 */
[----:B------:R-:W-:-:S01]  /*3840*/  FADD R200, R50, R200 ;  /* 0x000000c832c87221 */ /* 0x000fc20000000000 */
[----:B------:R-:W-:Y:S01]  /*3850*/  FADD R199, R51, R199 ;  /* 0x000000c733c77221 */ /* 0x000fe20000000000 */
        /* <DEDUP_REMOVED lines=69> */
[----:B-----5:R-:W-:Y:S01]  /*3cb0*/  FADD R0, R121, R0 ;  /* 0x0000000079007221 */ /* 0x020fe20000000000 */
[----:B---3--:R-:W-:-:S01]  /*3cc0*/  FADD R227, R134, R227 ;  /* 0x000000e386e37221 */ /* 0x008fc20000000000 */
[----:B----4-:R-:W-:Y:S01]  /*3cd0*/  FADD R226, R133, R226 ;  /* 0x000000e285e27221 */ /* 0x010fe20000000000 */
[----:B--2---:R-:W-:-:S01]  /*3ce0*/  FADD R225, R132, R225 ;  /* 0x000000e184e17221 */ /* 0x004fc20000000000 */
        /* <DEDUP_REMOVED lines=9> */
[----:B------:R-:W-:-:S05]  /*3d80*/  FADD R215, R122, R215 ;  /* 0x000000d77ad77221 */ /* 0x000fca0000000000 */
[----:B------:R2:W-:Y:S04]  /*3d90*/  STL [R1], R215 ;  /* 0x000000d701007387 */ /* 0x0005e80000100800 */
[----:B------:R3:W-:Y:S04]  /*3da0*/  STL [R1+0x4], R216 ;  /* 0x000004d801007387 */ /* 0x0007e80000100800 */
        /* <DEDUP_REMOVED lines=8> */
[----:B-1----:R-:W4:Y:S04]  /*3e30*/  LDL.LU R211, [R1+0x34] ;  /* 0x0000340001d37983 */ /* 0x002f280000300800 */
[----:B------:R1:W-:Y:S04]  /*3e40*/  STL [R1+0x28], R225 ;  /* 0x000028e101007387 */ /* 0x0003e80000100800 */
[----:B------:R-:W4:Y:S04]  /*3e50*/  LDL.LU R212, [R1+0x38] ;  /* 0x0000380001d47983 */ /* 0x000f280000300800 */
[----:B------:R1:W-:Y:S04]  /*3e60*/  STL [R1+0x2c], R226 ;  /* 0x00002ce201007387 */ /* 0x0003e80000100800 */
[----:B------:R-:W4:Y:S04]  /*3e70*/  LDL.LU R213, [R1+0x3c] ;  /* 0x00003c0001d57983 */ /* 0x000f280000300800 */
[----:B------:R1:W-:Y:S04]  /*3e80*/  STL [R1+0x30], R227 ;  /* 0x000030e301007387 */ /* 0x0003e80000100800 */
[----:B------:R-:W4:Y:S04]  /*3e90*/  LDL.LU R214, [R1+0x40] ;  /* 0x0000400001d67983 */ /* 0x000f280000300800 */
[----:B--2---:R-:W2:Y:S04]  /*3ea0*/  LDL.LU R215, [R1+0x44] ;  /* 0x0000440001d77983 */ /* 0x004ea80000300800 */
[----:B---3--:R-:W3:Y:S04]  /*3eb0*/  LDL.LU R216, [R1+0x48] ;  /* 0x0000480001d87983 */ /* 0x008ee80000300800 */
[----:B----4-:R-:W4:Y:S04]  /*3ec0*/  LDL.LU R217, [R1+0x4c] ;  /* 0x00004c0001d97983 */ /* 0x010f280000300800 */
[----:B0-----:R-:W4:Y:S04]  /*3ed0*/  LDL.LU R218, [R1+0x50] ;  /* 0x0000500001da7983 */ /* 0x001f280000300800 */
[----:B------:R-:W4:Y:S04]  /*3ee0*/  LDL.LU R219, [R1+0x54] ;  /* 0x0000540001db7983 */ /* 0x000f280000300800 */
[----:B------:R-:W4:Y:S04]  /*3ef0*/  LDL.LU R220, [R1+0x58] ;  /* 0x0000580001dc7983 */ /* 0x000f280000300800 */
[----:B------:R-:W4:Y:S04]  /*3f00*/  LDL.LU R221, [R1+0x5c] ;  /* 0x00005c0001dd7983 */ /* 0x000f280000300800 */
[----:B------:R-:W4:Y:S04]  /*3f10*/  LDL.LU R222, [R1+0x60] ;  /* 0x0000600001de7983 */ /* 0x000f280000300800 */
[----:B------:R-:W4:Y:S04]  /*3f20*/  LDL.LU R223, [R1+0x64] ;  /* 0x0000640001df7983 */ /* 0x000f280000300800 */
[----:B------:R-:W4:Y:S04]  /*3f30*/  LDL.LU R224, [R1+0x68] ;  /* 0x0000680001e07983 */ /* 0x000f280000300800 */
[----:B-1----:R-:W4:Y:S04]  /*3f40*/  LDL.LU R225, [R1+0x6c] ;  /* 0x00006c0001e17983 */ /* 0x002f280000300800 */
[----:B------:R-:W4:Y:S04]  /*3f50*/  LDL.LU R226, [R1+0x70] ;  /* 0x0000700001e27983 */ /* 0x000f280000300800 */
[----:B------:R-:W4:Y:S01]  /*3f60*/  LDL.LU R227, [R1+0x74] ;  /* 0x0000740001e37983 */ /* 0x000f220000300800 */
[----:B------:R-:W-:-:S05]  /*3f70*/  FADD R211, R135, R211 ;  /* 0x000000d387d37221 */ /* 0x000fca0000000000 */
[----:B------:R0:W-:Y:S01]  /*3f80*/  STL [R1+0x34], R211 ;  /* 0x000034d301007387 */ /* 0x0001e20000100800 */
[----:B------:R-:W-:-:S03]  /*3f90*/  FADD R212, R136, R212 ;  /* 0x000000d488d47221 */ /* 0x000fc60000000000 */
[----:B0-----:R1:W5:Y:S01]  /*3fa0*/  LDL.LU R211, [R1+0xdc] ;  /* 0x0000dc0001d37983 */ /* 0x0013620000300800 */
[----:B------:R-:W-:-:S03]  /*3fb0*/  FADD R213, R137, R213 ;  /* 0x000000d589d57221 */ /* 0x000fc60000000000 */
[----:B------:R0:W-:Y:S01]  /*3fc0*/  STL [R1+0x38], R212 ;  /* 0x000038d401007387 */ /* 0x0001e20000100800 */
[----:B------:R-:W-:-:S01]  /*3fd0*/  FADD R214, R138, R214 ;  /* 0x000000d68ad67221 */ /* 0x000fc20000000000 */
[----:B--2---:R-:W-:Y:S02]  /*3fe0*/  FADD R215, R139, R215 ;  /* 0x000000d78bd77221 */ /* 0x004fe40000000000 */
[----:B0-----:R1:W5:Y:S01]  /*3ff0*/  LDL.LU R212, [R1+0xd8] ;  /* 0x0000d80001d47983 */ /* 0x0013620000300800 */
[----:B---3--:R-:W-:-:S03]  /*4000*/  FADD R216, R140, R216 ;  /* 0x000000d88cd87221 */ /* 0x008fc60000000000 */
[----:B------:R0:W-:Y:S01]  /*4010*/  STL [R1+0x3c], R213 ;  /* 0x00003cd501007387 */ /* 0x0001e20000100800 */
[----:B----4-:R-:W-:-:S03]  /*4020*/  FADD R217, R141, R217 ;  /* 0x000000d98dd97221 */ /* 0x010fc60000000000 */
[----:B0-----:R1:W5:Y:S01]  /*4030*/  LDL.LU R213, [R1+0xd4] ;  /* 0x0000d40001d57983 */ /* 0x0013620000300800 */
[----:B------:R-:W-:-:S03]  /*4040*/  FADD R218, R142, R218 ;  /* 0x000000da8eda7221 */ /* 0x000fc60000000000 */
[----:B------:R0:W-:Y:S01]  /*4050*/  STL [R1+0x40], R214 ;  /* 0x000040d601007387 */ /* 0x0001e20000100800 */
[----:B------:R-:W-:-:S01]  /*4060*/  FADD R219, R143, R219 ;  /* 0x000000db8fdb7221 */ /* 0x000fc20000000000 */
[----:B------:R-:W-:Y:S02]  /*4070*/  FADD R220, R144, R220 ;  /* 0x000000dc90dc7221 */ /* 0x000fe40000000000 */
[----:B0-----:R1:W5:Y:S04]  /*4080*/  LDL.LU R214, [R1+0xd0] ;  /* 0x0000d00001d67983 */ /* 0x0013680000300800 */
[----:B------:R0:W-:Y:S01]  /*4090*/  STL [R1+0x44], R215 ;  /* 0x000044d701007387 */ /* 0x0001e20000100800 */
[----:B------:R-:W-:-:S01]  /*40a0*/  FADD R221, R145, R221 ;  /* 0x000000dd91dd7221 */ /* 0x000fc20000000000 */
[----:B------:R-:W-:-:S02]  /*40b0*/  FADD R222, R146, R222 ;  /* 0x000000de92de7221 */ /* 0x000fc40000000000 */
[----:B0-----:R1:W5:Y:S04]  /*40c0*/  LDL.LU R215, [R1+0xcc] ;  /* 0x0000cc0001d77983 */ /* 0x0013680000300800 */
[----:B------:R0:W-:Y:S01]  /*40d0*/  STL [R1+0x48], R216 ;  /* 0x000048d801007387 */ /* 0x0001e20000100800 */
[----:B------:R-:W-:-:S03]  /*40e0*/  FADD R223, R147, R223 ;  /* 0x000000df93df7221 */ /* 0x000fc60000000000 */
        /* <DEDUP_REMOVED lines=13> */
[----:B------:R0:W-:Y:S04]  /*41c0*/  STL [R1+0x5c], R221 ;  /* 0x00005cdd01007387 */ /* 0x0001e80000100800 */
        /* <DEDUP_REMOVED lines=12> */
[----:B0-----:R1:W5:Y:S01]  /*4290*/  LDL.LU R227, [R1+0x9c] ;  /* 0x00009c0001e37983 */ /* 0x0013620000300800 */
[----:B------:R-:W-:-:S05]  /*42a0*/  UMOV UR6, URZ ;  /* 0x0000003f00067c82 */ /* 0x000fca0008000000 */
.L_x_28:
[----:B------:R-:W-:Y:S05]  /*42b0*/  @!P1 BRA `(.L_x_29) ;  /* 0x0000000000049947 */ /* 0x000fea0003800000 */
[----:B------:R-:W-:Y:S01]  /*42c0*/  BPT.TRAP 0x1 ;  /* 0x000000040000795c */ /* 0x000fe20000300000 */
.L_x_29:
[----:B------:R-:W-:Y:S02]  /*42d0*/  UISETP.GT.U32.AND UP0, UPT, UR13, 0x1, UPT ;  /* 0x000000010d00788c */ /* 0x000fe4000bf04070 */
[----:B------:R-:W-:-:S04]  /*42e0*/  ULEA UR8, UR31, UR12, 0x3 ;  /* 0x0000000c1f087291 */ /* 0x000fc8000f8e183f */
[----:B------:R-:W-:Y:S01]  /*42f0*/  UIADD3 UR8, UR8, 0x58, URZ ;  /* 0x0000005808087890 */ /* 0x000fe2000fffe03f */
[----:B------:R-:W-:-:S03]  /*4300*/  PLOP3.LUT P0, PT, PT, PT, UP0, 0x80, 0x0 ;  /* 0x000000000000781c */ /* 0x000fc60003f0f008 */
[----:B------:R-:W-:-:S09]  /*4310*/  UPRMT UR8, URZ, 0x654, UR8 ;  /* 0x000006543f087896 */ /* 0x000fd20008000008 */
[----:B------:R-:W-:Y:S01]  /*4320*/  SYNCS.ARRIVE.TRANS64.RED.A1T0 RZ, [UR8], RZ ;  /* 0x000000ffffff79a7 */ /* 0x000fe20008100408 */
[----:B------:R-:W-:Y:S05]  /*4330*/  @P0 BRA `(.L_x_30) ;  /* 0x0000000000040947 */ /* 0x000fea0003800000 */
[----:B------:R-:W-:Y:S01]  /*4340*/  BPT.TRAP 0x1 ;  /* 0x000000040000795c */ /* 0x000fe20000300000 */
.L_x_30:
[----:B------:R-:W-:Y:S01]  /*4350*/  UIADD3 UR19, UR19, 0x1, URZ ;  /* 0x0000000113137890 */ /* 0x000fe2000fffe03f */
[C---:B------:R-:W-:Y:S01]  /*4360*/  ISETP.GT.AND P0, PT, R228.reuse, 0x1, PT ;  /* 0x00000001e400780c */ /* 0x040fe20003f04270 */
[----:B------:R-:W-:Y:S01]  /*4370*/  UIADD3 UR31, UR31, 0x1, URZ ;  /* 0x000000011f1f7890 */ /* 0x000fe2000fffe03f */
[----:B------:R-:W-:Y:S01]  /*4380*/  VIADD R228, R228, 0xffffffff ;  /* 0xffffffffe4e47836 */ /* 0x000fe20000000000 */
[----:B------:R-:W-:Y:S02]  /*4390*/  UISETP.NE.AND UP0, UPT, UR19, 0xb, UPT ;  /* 0x0000000b1300788c */ /* 0x000fe4000bf05270 */
[----:B------:R-:W-:Y:S02]  /*43a0*/  UISETP.NE.AND UP1, UPT, UR31, 0xb, UPT ;  /* 0x0000000b1f00788c */ /* 0x000fe4000bf25270 */
[----:B------:R-:W-:Y:S02]  /*43b0*/  USEL UR8, URZ, 0x1, UP0 ;  /* 0x000000013f087887 */ /* 0x000fe40008000000 */
[----:B------:R-:W-:-:S02]  /*43c0*/  USEL UR19, UR19, URZ, UP0 ;  /* 0x0000003f13137287 */ /* 0x000fc40008000000 */
[----:B------:R-:W-:Y:S02]  /*43d0*/  USEL UR31, UR31, URZ, UP1 ;  /* 0x0000003f1f1f7287 */ /* 0x000fe40008800000 */
[----:B-----5:R-:W-:Y:S01]  /*43e0*/  LOP3.LUT R227, R227, UR8, RZ, 0x3c, !PT ;  /* 0x00000008e3e37c12 */ /* 0x020fe2000f8e3cff */
[----:B------:R-:W-:Y:S01]  /*43f0*/  UMOV UR8, 0x1 ;  /* 0x0000000100087882 */ /* 0x000fe20000000000 */
[----:B------:R-:W-:Y:S08]  /*4400*/  @P0 BRA `(.L_x_31) ;  /* 0xffffffec00880947 */ /* 0x000ff0000383ffff */
.L_x_23:
[----:B------:R-:W-:-:S04]  /*4410*/  UISETP.NE.AND UP0, UPT, UR6, URZ, UPT ;  /* 0x0000003f0600728c */ /* 0x000fc8000bf05270 */
[----:B------:R-:W-:-:S06]  /*4420*/  USEL UR6, URZ, 0x1, !UP0 ;  /* 0x000000013f067887 */ /* 0x000fcc000c000000 */
[----:B------:R-:W-:-:S13]  /*4430*/  ISETP.NE.AND P0, PT, RZ, UR6, PT ;  /* 0x00000006ff007c0c */ /* 0x000fda000bf05270 */
[----:B------:R-:W-:Y:S05]  /*4440*/  @!P0 BRA `(.L_x_32) ;  /* 0x0000000c00dc8947 */ /* 0x000fea0003800000 */
[----:B------:R-:W3:Y:S04]  /*4450*/  LDL.LU R227, [R1+0x74] ;  /* 0x0000740001e37983 */ /* 0x000ee80000300800 */
[----:B---3--:R3:W-:Y:S04]  /*4460*/  STL [R1+0x9c], R227 ;  /* 0x00009ce301007387 */ /* 0x0087e80000100800 */
[----:B---3--:R-:W3:Y:S04]  /*4470*/  LDL.LU R227, [R1+0x70] ;  /* 0x0000700001e37983 */ /* 0x008ee80000300800 */
        /* <DEDUP_REMOVED lines=55> */
[----:B---3--:R-:W3:Y:S01]  /*47f0*/  LDL.LU R227, [R1] ;  /* 0x0000000001e37983 */ /* 0x008ee20000300800 */
[----:B------:R-:W-:-:S02]  /*4800*/  WARPGROUP.DEPBAR.LE gsb0, 0x0 ;  /* 0x00008000000079c5 */ /* 0x000fc40000010000 */
[----:B------:R-:W-:Y:S01]  /*4810*/  FADD R226, R24, R226 ;  /* 0x000000e218e27221 */ /* 0x000fe20000000000 */
        /* <DEDUP_REMOVED lines=97> */
[----:B---3--:R-:W-:-:S05]  /*4e30*/  FADD R227, R122, R227 ;  /* 0x000000e37ae37221 */ /* 0x008fca0000000000 */
[----:B------:R3:W-:Y:S04]  /*4e40*/  STL [R1], R227 ;  /* 0x000000e301007387 */ /* 0x0007e80000100800 */
[----:B---3--:R-:W3:Y:S02]  /*4e50*/  LDL.LU R227, [R1+0x10c] ;  /* 0x00010c0001e37983 */ /* 0x008ee40000300800 */
[----:B---3--:R-:W-:-:S05]  /*4e60*/  FADD R227, R123, R227 ;  /* 0x000000e37be37221 */ /* 0x008fca0000000000 */
[----:B------:R3:W-:Y:S04]  /*4e70*/  STL [R1+0x4], R227 ;  /* 0x000004e301007387 */ /* 0x0007e80000100800 */
        /* <DEDUP_REMOVED lines=83> */
[----:B------:R3:W-:Y:S02]  /*53b0*/  STL [R1+0x74], R227 ;  /* 0x000074e301007387 */ /* 0x0007e40000100800 */
.L_x_32:
[----:B---3--:R-:W-:-:S04]  /*53c0*/  IMAD.U32 R227, RZ, RZ, UR30 ;  /* 0x0000001effe37e24 */ /* 0x008fc8000f8e00ff */
[----:B------:R3:W-:Y:S01]  /*53d0*/  SYNCS.ARRIVE.TRANS64.A1T0 RZ, [R227+UR28], RZ ;  /* 0x000000ffe3ff79a7 */ /* 0x0007e2000810001c */
[----:B------:R-:W-:Y:S02]  /*53e0*/  WARPGROUP.DEPBAR.LE gsb0, 0x0 ;  /* 0x00008000000079c5 */ /* 0x000fe40000010000 */
[----:B------:R-:W4:Y:S02]  /*53f0*/  LDC R24, c[0x0][0x28c] ;  /* 0x0000a300ff187b82 */ /* 0x000f240000000800 */
[----:B----4-:R-:W-:-:S13]  /*5400*/  ISETP.GE.AND P0, PT, R24, 0x1, PT ;  /* 0x000000011800780c */ /* 0x010fda0003f06270 */
[----:B---3--:R-:W-:Y:S05]  /*5410*/  @!P0 BRA `(.L_x_33) ;  /* 0x0000000000408947 */ /* 0x008fea0003800000 */
[----:B------:R-:W-:-:S06]  /*5420*/  UISETP.NE.AND UP0, UPT, UR26, 0x3, UPT ;  /* 0x000000031a00788c */ /* 0x000fcc000bf05270 */
[----:B------:R-:W-:-:S13]  /*5430*/  PLOP3.LUT P0, PT, PT, PT, UP0, 0x80, 0x0 ;  /* 0x000000000000781c */ /* 0x000fda0003f0f008 */
[----:B------:R-:W-:Y:S05]  /*5440*/  @!P0 BRA `(.L_x_34) ;  /* 0x0000000000048947 */ /* 0x000fea0003800000 */
[----:B------:R-:W-:Y:S01]  /*5450*/  BPT.TRAP 0x1 ;  /* 0x000000040000795c */ /* 0x000fe20000300000 */
.L_x_34:
[----:B------:R-:W-:Y:S02]  /*5460*/  UIADD3 UR8, UR16, UR5, URZ ;  /* 0x0000000510087290 */ /* 0x000fe4000fffe03f */
[----:B------:R-:W-:Y:S02]  /*5470*/  UISETP.GT.U32.AND UP0, UPT, UR13, 0x1, UPT ;  /* 0x000000010d00788c */ /* 0x000fe4000bf04070 */
[----:B------:R-:W-:-:S04]  /*5480*/  UIMAD.WIDE.U32 UR6, UR8, -0x45d1745d, URZ ;  /* 0xba2e8ba3080678a5 */ /* 0x000fc8000f8e003f */
[----:B------:R-:W-:Y:S01]  /*5490*/  USHF.R.U32.HI UR6, URZ, 0x3, UR7 ;  /* 0x000000033f067899 */ /* 0x000fe20008011607 */
[----:B------:R-:W-:-:S03]  /*54a0*/  PLOP3.LUT P0, PT, PT, PT, UP0, 0x80, 0x0 ;  /* 0x000000000000781c */ /* 0x000fc60003f0f008 */
[----:B------:R-:W-:-:S04]  /*54b0*/  UIMAD UR8, UR6, -0xb, UR8 ;  /* 0xfffffff5060878a4 */ /* 0x000fc8000f8e0208 */
[----:B------:R-:W-:-:S04]  /*54c0*/  ULEA UR8, UR8, UR12, 0x3 ;  /* 0x0000000c08087291 */ /* 0x000fc8000f8e183f */
[----:B------:R-:W-:-:S04]  /*54d0*/  UIADD3 UR8, UR8, 0x58, URZ ;  /* 0x0000005808087890 */ /* 0x000fc8000fffe03f */
[----:B------:R-:W-:-:S09]  /*54e0*/  UPRMT UR8, URZ, 0x654, UR8 ;  /* 0x000006543f087896 */ /* 0x000fd20008000008 */
[----:B------:R-:W-:Y:S01]  /*54f0*/  SYNCS.ARRIVE.TRANS64.RED.A1T0 RZ, [UR8], RZ ;  /* 0x000000ffffff79a7 */ /* 0x000fe20008100408 */
[----:B------:R-:W-:Y:S05]  /*5500*/  @P0 BRA `(.L_x_33) ;  /* 0x0000000000040947 */ /* 0x000fea0003800000 */
[----:B------:R-:W-:Y:S01]  /*5510*/  BPT.TRAP 0x1 ;  /* 0x000000040000795c */ /* 0x000fe20000300000 */
.L_x_33:
[----:B------:R-:W3:Y:S01]  /*5520*/  S2R R25, SR_TID.X ;  /* 0x0000000000197919 */ /* 0x000ee20000002100 */
[----:B------:R-:W-:Y:S01]  /*5530*/  IMAD.U32 R24, RZ, RZ, UR29 ;  /* 0x0000001dff187e24 */ /* 0x000fe2000f8e00ff */
[----:B------:R-:W-:Y:S01]  /*5540*/  UIADD3 UR5, UR27, UR5, URZ ;  /* 0x000000051b057290 */ /* 0x000fe2000fffe03f */
[----:B------:R-:W4:Y:S01]  /*5550*/  LDC R35, c[0x0][0x288] ;  /* 0x0000a200ff237b82 */ /* 0x000f220000000800 */
[----:B------:R-:W-:Y:S02]  /*5560*/  UISETP.GE.U32.AND UP1, UPT, UR27, 0xb, UPT ;  /* 0x0000000b1b00788c */ /* 0x000fe4000bf26070 */
[----:B------:R-:W-:Y:S01]  /*5570*/  SHF.L.U32 R24, R24, 0x1f, RZ ;  /* 0x0000001f18187819 */ /* 0x000fe200000006ff */
[----:B------:R-:W-:Y:S02]  /*5580*/  UISETP.GT.U32.AND UP0, UPT, UR5, 0xa, UPT ;  /* 0x0000000a0500788c */ /* 0x000fe4000bf04070 */
[----:B------:R-:W-:Y:S01]  /*5590*/  UIMAD.WIDE.U32 UR6, UR5, -0x45d1745d, URZ ;  /* 0xba2e8ba3050678a5 */ /* 0x000fe2000f8e003f */
[----:B------:R-:W5:Y:S01]  /*55a0*/  SYNCS.PHASECHK.TRANS64.TRYWAIT P0, [UR17+0x8], R24 ;  /* 0x00000818ff0075a7 */ /* 0x000f620008000151 */
[----:B------:R-:W-:-:S02]  /*55b0*/  UISETP.LT.U32.AND UP0, UPT, UR27, 0xb, UP0 ;  /* 0x0000000b1b00788c */ /* 0x000fc40008701070 */
[----:B------:R-:W-:Y:S02]  /*55c0*/  USHF.R.U32.HI UR6, URZ, 0x3, UR7 ;  /* 0x000000033f067899 */ /* 0x000fe40008011607 */
[----:B------:R-:W-:Y:S02]  /*55d0*/  USEL UR8, URZ, 0x1, !UP0 ;  /* 0x000000013f087887 */ /* 0x000fe4000c000000 */
[----:B------:R-:W-:Y:S02]  /*55e0*/  UIMAD UR5, UR6, -0xb, UR5 ;  /* 0xfffffff5060578a4 */ /* 0x000fe4000f8e0205 */
[----:B------:R-:W-:-:S04]  /*55f0*/  ULOP3.LUT UR4, UR4, UR8, URZ, 0x3c, !UPT ;  /* 0x0000000804047292 */ /* 0x000fc8000f8e3c3f */
[----:B------:R-:W-:Y:S01]  /*5600*/  @UP1 ULOP3.LUT UR4, UR4, 0x1, UR6, 0x78, !UPT ;  /* 0x0000000104041892 */ /* 0x000fe2000f8e7806 */
[----:B---3--:R-:W-:-:S04]  /*5610*/  SHF.R.S32.HI R26, RZ, 0x1f, R25 ;  /* 0x0000001fff1a7819 */ /* 0x008fc80000011419 */
[----:B------:R-:W-:-:S04]  /*5620*/  LEA.HI R26, R26, R25, RZ, 0x7 ;  /* 0x000000191a1a7211 */ /* 0x000fc800078f38ff */
[----:B------:R-:W-:-:S05]  /*5630*/  LOP3.LUT R26, R26, 0xffffff80, RZ, 0xc0, !PT ;  /* 0xffffff801a1a7812 */ /* 0x000fca00078ec0ff */
[----:B------:R-:W-:-:S05]  /*5640*/  IMAD.IADD R26, R25, 0x1, -R26 ;  /* 0x00000001191a7824 */ /* 0x000fca00078e0a1a */
[----:B------:R-:W-:-:S04]  /*5650*/  SHF.R.S32.HI R25, RZ, 0x1f, R26 ;  /* 0x0000001fff197819 */ /* 0x000fc8000001141a */
[----:B------:R-:W-:-:S04]  /*5660*/  LEA.HI R25, R25, R26, RZ, 0x2 ;  /* 0x0000001a19197211 */ /* 0x000fc800078f10ff */
[----:B------:R-:W-:-:S05]  /*5670*/  LOP3.LUT R25, R25, 0xfffffffc, RZ, 0xc0, !PT ;  /* 0xfffffffc19197812 */ /* 0x000fca00078ec0ff */
[----:B------:R-:W-:-:S04]  /*5680*/  IMAD.IADD R40, R26, 0x1, -R25 ;  /* 0x000000011a287824 */ /* 0x000fc800078e0a19 */
[----:B------:R-:W-:Y:S01]  /*5690*/  IMAD.SHL.U32 R32, R40, 0x2, RZ ;  /* 0x0000000228207824 */ /* 0x000fe200078e00ff */
[----:B----45:R-:W-:Y:S06]  /*56a0*/  @!P0 BRA `(.L_x_35) ;  /* 0x000000ac006c8947 */ /* 0x030fec0003800000 */
.L_x_328:
[----:B------:R4:W-:Y:S01]  /*56b0*/  STL [R1+0xa0], R2 ;  /* 0x0000a00201007387 */ /* 0x0009e20000100800 */
[----:B------:R-:W-:Y:S01]  /*56c0*/  ULDC UR8, c[0x0][0x284] ;  /* 0x0000a10000087ab9 */ /* 0x000fe20000000800 */
[----:B------:R-:W-:Y:S01]  /*56d0*/  SHF.R.S32.HI R33, RZ, 0x1f, R32 ;  /* 0x0000001fff217819 */ /* 0x000fe20000011420 */
[----:B------:R-:W-:Y:S01]  /*56e0*/  ULDC.64 UR6, c[0x0][0x5d0] ;  /* 0x0001740000067ab9 */ /* 0x000fe20000000a00 */
[----:B----4-:R-:W4:Y:S04]  /*56f0*/  LDL.LU R2, [R1+0x88] ;  /* 0x0000880001027983 */ /* 0x010f280000300800 */
[----:B------:R0:W-:Y:S04]  /*5700*/  STL [R1+0x9c], R0 ;  /* 0x00009c0001007387 */ /* 0x0001e80000100800 */
[----:B------:R-:W2:Y:S04]  /*5710*/  LDL R227, [R1+0x78] ;  /* 0x0000780001e37983 */ /* 0x000ea80000100800 */
[----:B0-----:R-:W3:Y:S01]  /*5720*/  LDL R0, [R1+0x84] ;  /* 0x0000840001007983 */ /* 0x001ee20000100800 */
[----:B----4-:R-:W-:-:S03]  /*5730*/  IMAD.SHL.U32 R37, R2, 0x100, RZ ;  /* 0x0000010002257824 */ /* 0x010fc600078e00ff */
[----:B------:R0:W5:Y:S01]  /*5740*/  LDL.LU R2, [R1+0xa0] ;  /* 0x0000a00001027983 */ /* 0x0001620000300800 */
[----:B---3--:R-:W-:-:S03]  /*5750*/  IMAD.SHL.U32 R34, R0, 0x40, RZ ;  /* 0x0000004000227824 */ /* 0x008fc600078e00ff */
[----:B------:R0:W5:Y:S02]  /*5760*/  LDL.LU R0, [R1+0x9c] ;  /* 0x00009c0001007983 */ /* 0x0001640000300800 */
[----:B------:R-:W-:Y:S02]  /*5770*/  ISETP.GE.AND P0, PT, R34, UR8, PT ;  /* 0x0000000822007c0c */ /* 0x000fe4000bf06270 */
[----:B--2---:R-:W-:Y:S02]  /*5780*/  SHF.R.S32.HI R38, RZ, 0x1f, R227 ;  /* 0x0000001fff267819 */ /* 0x004fe400000114e3 */
[----:B------:R-:W-:Y:S01]  /*5790*/  ISETP.GE.OR P0, PT, R37, R35, P0 ;  /* 0x000000232500720c */ /* 0x000fe20000706670 */
[----:B------:R-:W-:-:S04]  /*57a0*/  IMAD.WIDE.U32 R24, R227, UR6, R32 ;  /* 0x00000006e3187c25 */ /* 0x000fc8000f8e0020 */
[----:B------:R-:W-:Y:S01]  /*57b0*/  IMAD R26, R38, UR6, RZ ;  /* 0x00000006261a7c24 */ /* 0x000fe2000f8e02ff */
[----:B------:R-:W-:Y:S02]  /*57c0*/  SHF.R.S32.HI R36, RZ, 0x1f, R37 ;  /* 0x0000001fff247819 */ /* 0x000fe40000011425 */
[----:B------:R-:W-:Y:S01]  /*57d0*/  IADD3 R24, P1, R37, R24, RZ ;  /* 0x0000001825187210 */ /* 0x000fe20007f3e0ff */
[----:B------:R-:W-:-:S05]  /*57e0*/  IMAD R27, R227, UR7, R26 ;  /* 0x00000007e31b7c24 */ /* 0x000fca000f8e021a */
[----:B------:R-:W-:Y:S01]  /*57f0*/  IADD3.X R25, R36, R25, R27, P1, !PT ;  /* 0x0000001924197210 */ /* 0x000fe20000ffe41b */
[----:B0-----:R-:W-:Y:S06]  /*5800*/  @P0 BRA `(.L_x_36) ;  /* 0x0000008c00cc0947 */ /* 0x001fec0003800000 */
[----:B------:R0:W-:Y:S01]  /*5810*/  STL.64 [R1+0xa8], R4 ;  /* 0x0000a80401007387 */ /* 0x0001e20000100a00 */
[----:B------:R-:W2:Y:S01]  /*5820*/  LDC.64 R28, c[0x0][0x5c8] ;  /* 0x00017200ff1c7b82 */ /* 0x000ea20000000a00 */
[----:B------:R-:W-:Y:S02]  /*5830*/  ULDC.64 UR6, c[0x0][0x5c0] ;  /* 0x0001700000067ab9 */ /* 0x000fe40000000a00 */
[----:B0-----:R-:W3:Y:S04]  /*5840*/  LDL.64 R4, [R1+0x90] ;  /* 0x0000900001047983 */ /* 0x001ee80000100a00 */
[----:B-----5:R0:W-:Y:S04]  /*5850*/  STL [R1+0xa0], R2 ;  /* 0x0000a00201007387 */ /* 0x0201e80000100800 */
[----:B0-----:R-:W3:Y:S04]  /*5860*/  LDL.LU R2, [R1+0x84] ;  /* 0x0000840001027983 */ /* 0x001ee80000300800 */
[----:B------:R0:W-:Y:S04]  /*5870*/  STL [R1+0x9c], R0 ;  /* 0x00009c0001007387 */ /* 0x0001e80000100800 */
[----:B0-----:R-:W4:Y:S01]  /*5880*/  LDL R0, [R1+0x8c] ;  /* 0x00008c0001007983 */ /* 0x001f220000100800 */
[----:B---3--:R-:W-:-:S03]  /*5890*/  IMAD.WIDE R30, R2, 0x40, R4 ;  /* 0x00000040021e7825 */ /* 0x008fc600078e0204 */
[----:B------:R0:W5:Y:S04]  /*58a0*/  LDL.LU.64 R4, [R1+0xa8] ;  /* 0x0000a80001047983 */ /* 0x0001680000300a00 */
[----:B------:R0:W5:Y:S01]  /*58b0*/  LDL.LU R2, [R1+0xa0] ;  /* 0x0000a00001027983 */ /* 0x0001620000300800 */
[-C--:B--2---:R-:W-:Y:S02]  /*58c0*/  IMAD R26, R31, R28.reuse, RZ ;  /* 0x0000001c1f1a7224 */ /* 0x084fe400078e02ff */
[----:B------:R-:W-:-:S04]  /*58d0*/  IMAD.WIDE.U32 R24, R30, R28, R24 ;  /* 0x0000001c1e187225 */ /* 0x000fc800078e0018 */
[----:B------:R-:W-:Y:S01]  /*58e0*/  IMAD R27, R30, R29, R26 ;  /* 0x0000001d1e1b7224 */ /* 0x000fe200078e021a */
[----:B------:R-:W-:Y:S01]  /*58f0*/  LEA R26, P0, R28, R24, 0x3 ;  /* 0x000000181c1a7211 */ /* 0x000fe200078018ff */
[----:B----4-:R-:W-:Y:S01]  /*5900*/  IMAD.IADD R39, R0, 0x1, -R34 ;  /* 0x0000000100277824 */ /* 0x010fe200078e0a22 */
[----:B------:R-:W-:Y:S01]  /*5910*/  IADD3 R24, P1, R24, UR6, RZ ;  /* 0x0000000618187c10 */ /* 0x000fe2000ff3e0ff */
[----:B------:R0:W5:Y:S01]  /*5920*/  LDL.LU R0, [R1+0x9c] ;  /* 0x00009c0001007983 */ /* 0x0001620000300800 */
[----:B------:R-:W-:Y:S01]  /*5930*/  IMAD.IADD R27, R25, 0x1, R27 ;  /* 0x00000001191b7824 */ /* 0x000fe200078e021b */
[----:B------:R-:W-:-:S04]  /*5940*/  IADD3 R26, P3, R26, UR6, RZ ;  /* 0x000000061a1a7c10 */ /* 0x000fc8000ff7e0ff */
[----:B------:R-:W-:Y:S01]  /*5950*/  LEA.HI.X R29, R28, R27, R29, 0x3, P0 ;  /* 0x0000001b1c1d7211 */ /* 0x000fe200000f1c1d */
[----:B------:R-:W-:Y:S01]  /*5960*/  IMAD R28, R40, -0x2, R35 ;  /* 0xfffffffe281c7824 */ /* 0x000fe200078e0223 */
[----:B------:R-:W-:Y:S01]  /*5970*/  FSETP.NEU.AND P0, PT, RZ, UR25, PT ;  /* 0x00000019ff007c0b */ /* 0x000fe2000bf0d000 */
[----:B------:R-:W-:Y:S01]  /*5980*/  BSSY B0, `(.L_x_36) ;  /* 0x00008db000007945 */ /* 0x000fe20003800000 */
[----:B------:R-:W-:Y:S02]  /*5990*/  IADD3.X R25, R27, UR7, RZ, P1, !PT ;  /* 0x000000071b197c10 */ /* 0x000fe40008ffe4ff */
[----:B------:R-:W-:Y:S01]  /*59a0*/  IADD3.X R27, R29, UR7, RZ, P3, !PT ;  /* 0x000000071d1b7c10 */ /* 0x000fe20009ffe4ff */
[----:B------:R-:W-:-:S08]  /*59b0*/  IMAD.IADD R34, R28, 0x1, -R37 ;  /* 0x000000011c227824 */ /* 0x000fd000078e0a25 */
[----:B0-----:R-:W-:Y:S05]  /*59c0*/  @!P0 BRA `(.L_x_37) ;  /* 0x0000006800d88947 */ /* 0x001fea0003800000 */
[----:B------:R-:W-:Y:S01]  /*59d0*/  ULDC.64 UR6, c[0x0][0x5b8] ;  /* 0x00016e0000067ab9 */ /* 0x000fe20000000a00 */
[----:B------:R-:W-:Y:S01]  /*59e0*/  ULDC.64 UR8, c[0x0][0x5a8] ;  /* 0x00016a0000087ab9 */ /* 0x000fe20000000a00 */
[----:B------:R-:W-:Y:S01]  /*59f0*/  IMAD.WIDE.U32 R32, R227, UR6, R32 ;  /* 0x00000006e3207c25 */ /* 0x000fe2000f8e0020 */
[----:B------:R-:W-:Y:S03]  /*5a00*/  BSSY B1, `(.L_x_38) ;  /* 0x0000010000017945 */ /* 0x000fe60003800000 */
[----:B------:R-:W-:Y:S01]  /*5a10*/  IMAD R28, R38, UR6, RZ ;  /* 0x00000006261c7c24 */ /* 0x000fe2000f8e02ff */
[----:B------:R-:W-:-:S03]  /*5a20*/  IADD3 R32, P0, R37, R32, RZ ;  /* 0x0000002025207210 */ /* 0x000fc60007f1e0ff */
[----:B------:R-:W-:Y:S01]  /*5a30*/  IMAD R29, R227, UR7, R28 ;  /* 0x00000007e31d7c24 */ /* 0x000fe2000f8e021c */
[----:B------:R-:W-:Y:S02]  /*5a40*/  ULDC.64 UR6, c[0x0][0x5b0] ;  /* 0x00016c0000067ab9 */ /* 0x000fe40000000a00 */
[----:B------:R-:W-:Y:S02]  /*5a50*/  IMAD R35, R31, UR6, RZ ;  /* 0x000000061f237c24 */ /* 0x000fe4000f8e02ff */
[----:B------:R-:W-:Y:S02]  /*5a60*/  IADD3.X R33, R36, R33, R29, P0, !PT ;  /* 0x0000002124217210 */ /* 0x000fe400007fe41d */
[----:B------:R-:W-:Y:S01]  /*5a70*/  ISETP.GE.AND P0, PT, R39, 0x1, PT ;  /* 0x000000012700780c */ /* 0x000fe20003f06270 */
[C---:B------:R-:W-:Y:S02]  /*5a80*/  IMAD R35, R30.reuse, UR7, R35 ;  /* 0x000000071e237c24 */ /* 0x040fe4000f8e0223 */
[----:B------:R-:W-:Y:S01]  /*5a90*/  IMAD.WIDE.U32 R28, R30, UR6, R32 ;  /* 0x000000061e1c7c25 */ /* 0x000fe2000f8e0020 */
[----:B------:R-:W-:-:S02]  /*5aa0*/  ISETP.LT.OR P4, PT, R34, 0x1, !P0 ;  /* 0x000000012200780c */ /* 0x000fc40004781670 */
[----:B------:R-:W-:-:S04]  /*5ab0*/  IADD3 R28, P1, R28, UR8, RZ ;  /* 0x000000081c1c7c10 */ /* 0x000fc8000ff3e0ff */
[--C-:B------:R-:W-:Y:S02]  /*5ac0*/  IADD3.X R29, R29, UR9, R35.reuse, P1, !PT ;  /* 0x000000091d1d7c10 */ /* 0x100fe40008ffe423 */
[----:B------:R-:W-:-:S05]  /*5ad0*/  PRMT R35, RZ, 0x7610, R35 ;  /* 0x00007610ff237816 */ /* 0x000fca0000000023 */
[----:B------:R-:W-:Y:S05]  /*5ae0*/  @P4 BRA `(.L_x_39) ;  /* 0x0000000000044947 */ /* 0x000fea0003800000 */
[----:B------:R0:W5:Y:S02]  /*5af0*/  LDG.E.U8 R35, desc[UR22][R28.64] ;  /* 0x000000161c237981 */ /* 0x000164000c1e1100 */
.L_x_39:
[----:B------:R-:W-:Y:S05]  /*5b00*/  BSYNC B1 ;  /* 0x0000000000017941 */ /* 0x000fea0003800000 */
.L_x_38:
[----:B-----5:R-:W-:Y:S01]  /*5b10*/  LOP3.LUT R35, R35, 0xff, RZ, 0xc0, !PT ;  /* 0x000000ff23237812 */ /* 0x020fe200078ec0ff */
[----:B------:R-:W-:Y:S01]  /*5b20*/  BSSY B1, `(.L_x_40) ;  /* 0x000000b000017945 */ /* 0x000fe20003800000 */
[----:B------:R-:W-:Y:S02]  /*5b30*/  ISETP.LT.OR P3, PT, R34, 0x2, !P0 ;  /* 0x000000022200780c */ /* 0x000fe40004761670 */
[----:B------:R-:W-:-:S05]  /*5b40*/  F2FP.F16.E5M2.UNPACK_B R35, R35 ;  /* 0x00000023ff23723e */ /* 0x000fca00020004ff */
[----:B------:R-:W-:-:S05]  /*5b50*/  HADD2.F32 R35, -RZ, R35.H0_H0 ;  /* 0x20000023ff237230 */ /* 0x000fca0000004100 */
[----:B------:R-:W-:-:S04]  /*5b60*/  FMUL R35, R35, UR25 ;  /* 0x0000001923237c20 */ /* 0x000fc80008400000 */
[----:B------:R-:W-:-:S05]  /*5b70*/  FFMA R35, R226, UR24, R35 ;  /* 0x00000018e2237c23 */ /* 0x000fca0008000023 */
[----:B------:R-:W-:Y:S02]  /*5b80*/  F2FP.SATFINITE.E5M2.F32.PACK_AB_MERGE_C R37, RZ, R35, RZ ;  /* 0x00000023ff25723e */ /* 0x000fe400048060ff */
[----:B------:R-:W-:-:S03]  /*5b90*/  PRMT R35, RZ, 0x7610, R35 ;  /* 0x00007610ff237816 */ /* 0x000fc60000000023 */
[----:B------:R2:W-:Y:S01]  /*5ba0*/  @!P4 STG.E.U8 desc[UR22][R24.64], R37 ;  /* 0x000000251800c986 */ /* 0x0005e2000c101116 */
[----:B------:R-:W-:Y:S05]  /*5bb0*/  @P3 BRA `(.L_x_41) ;  /* 0x0000000000043947 */ /* 0x000fea0003800000 */
[----:B------:R3:W5:Y:S02]  /*5bc0*/  LDG.E.U8 R35, desc[UR22][R28.64+0x1] ;  /* 0x000001161c237981 */ /* 0x000764000c1e1100 */
.L_x_41:
[----:B------:R-:W-:Y:S05]  /*5bd0*/  BSYNC B1 ;  /* 0x0000000000017941 */ /* 0x000fea0003800000 */
.L_x_40:
[----:B-----5:R-:W-:Y:S01]  /*5be0*/  LOP3.LUT R35, R35, 0xff, RZ, 0xc0, !PT ;  /* 0x000000ff23237812 */ /* 0x020fe200078ec0ff */
[----:B------:R-:W-:Y:S01]  /*5bf0*/  BSSY B1, `(.L_x_42) ;  /* 0x0000013000017945 */ /* 0x000fe20003800000 */
[----:B--2---:R-:W-:Y:S02]  /*5c00*/  IADD3 R37, P1, R30, 0x8, RZ ;  /* 0x000000081e257810 */ /* 0x004fe40007f3e0ff */
[----:B------:R-:W-:-:S03]  /*5c10*/  F2FP.F16.E5M2.UNPACK_B R35, R35 ;  /* 0x00000023ff23723e */ /* 0x000fc600020004ff */
[----:B------:R-:W-:Y:S01]  /*5c20*/  IMAD.X R31, RZ, RZ, R31, P1 ;  /* 0x000000ffff1f7224 */ /* 0x000fe200008e061f */
[----:B------:R-:W-:Y:S01]  /*5c30*/  ISETP.GE.AND P1, PT, R39, 0x9, PT ;  /* 0x000000092700780c */ /* 0x000fe20003f26270 */
[----:B------:R-:W-:Y:S02]  /*5c40*/  HADD2.F32 R35, -RZ, R35.H0_H0 ;  /* 0x20000023ff237230 */ /* 0x000fe40000004100 */
[----:B------:R-:W-:Y:S01]  /*5c50*/  IMAD R36, R31, UR6, RZ ;  /* 0x000000061f247c24 */ /* 0x000fe2000f8e02ff */
[----:B------:R-:W-:Y:S01]  /*5c60*/  ISETP.LT.OR P5, PT, R34, 0x1, !P1 ;  /* 0x000000012200780c */ /* 0x000fe20004fa1670 */
[----:B------:R-:W-:-:S04]  /*5c70*/  IMAD.WIDE.U32 R32, R37, UR6, R32 ;  /* 0x0000000625207c25 */ /* 0x000fc8000f8e0020 */
[----:B------:R-:W-:Y:S01]  /*5c80*/  FMUL R30, R35, UR25 ;  /* 0x00000019231e7c20 */ /* 0x000fe20008400000 */
[----:B------:R-:W-:-:S03]  /*5c90*/  IMAD R37, R37, UR7, R36 ;  /* 0x0000000725257c24 */ /* 0x000fc6000f8e0224 */
[----:B------:R-:W-:Y:S01]  /*5ca0*/  FFMA R225, R225, UR24, R30 ;  /* 0x00000018e1e17c23 */ /* 0x000fe2000800001e */
[----:B------:R-:W-:Y:S02]  /*5cb0*/  IADD3 R30, P4, R32, UR8, RZ ;  /* 0x00000008201e7c10 */ /* 0x000fe4000ff9e0ff */
[----:B------:R-:W-:Y:S02]  /*5cc0*/  PRMT R32, RZ, 0x7610, R32 ;  /* 0x00007610ff207816 */ /* 0x000fe40000000020 */
[----:B------:R-:W-:Y:S02]  /*5cd0*/  F2FP.SATFINITE.E5M2.F32.PACK_AB_MERGE_C R225, RZ, R225, RZ ;  /* 0x000000e1ffe1723e */ /* 0x000fe400048060ff */
[----:B------:R-:W-:-:S03]  /*5ce0*/  IADD3.X R31, R33, UR9, R37, P4, !PT ;  /* 0x00000009211f7c10 */ /* 0x000fc6000a7fe425 */
[----:B------:R2:W-:Y:S01]  /*5cf0*/  @!P3 STG.E.U8 desc[UR22][R24.64+0x1], R225 ;  /* 0x000001e11800b986 */ /* 0x0005e2000c101116 */
[----:B------:R-:W-:Y:S05]  /*5d00*/  @P5 BRA `(.L_x_43) ;  /* 0x0000000000045947 */ /* 0x000fea0003800000 */
[----:B------:R4:W5:Y:S02]  /*5d10*/  LDG.E.U8 R32, desc[UR22][R30.64] ;  /* 0x000000161e207981 */ /* 0x000964000c1e1100 */
.L_x_43:
[----:B------:R-:W-:Y:S05]  /*5d20*/  BSYNC B1 ;  /* 0x0000000000017941 */ /* 0x000fea0003800000 */
.L_x_42:
[----:B-----5:R-:W-:Y:S01]  /*5d30*/  LOP3.LUT R32, R32, 0xff, RZ, 0xc0, !PT ;  /* 0x000000ff20207812 */ /* 0x020fe200078ec0ff */
[----:B------:R-:W-:Y:S01]  /*5d40*/  BSSY B1, `(.L_x_44) ;  /* 0x000000b000017945 */ /* 0x000fe20003800000 */
[----:B------:R-:W-:Y:S02]  /*5d50*/  ISETP.LT.OR P3, PT, R34, 0x2, !P1 ;  /* 0x000000022200780c */ /* 0x000fe40004f61670 */
[----:B------:R-:W-:-:S05]  /*5d60*/  F2FP.F16.E5M2.UNPACK_B R32, R32 ;  /* 0x00000020ff20723e */ /* 0x000fca00020004ff */
[----:B------:R-:W-:-:S05]  /*5d70*/  HADD2.F32 R32, -RZ, R32.H0_H0 ;  /* 0x20000020ff207230 */ /* 0x000fca0000004100 */
[----:B------:R-:W-:Y:S01]  /*5d80*/  FMUL R33, R32, UR25 ;  /* 0x0000001920217c20 */ /* 0x000fe20008400000 */
[----:B------:R-:W-:-:S03]  /*5d90*/  PRMT R32, RZ, 0x7610, R32 ;  /* 0x00007610ff207816 */ /* 0x000fc60000000020 */
[----:B------:R-:W-:-:S05]  /*5da0*/  FFMA R33, R224, UR24, R33 ;  /* 0x00000018e0217c23 */ /* 0x000fca0008000021 */
[----:B------:R-:W-:-:S05]  /*5db0*/  F2FP.SATFINITE.E5M2.F32.PACK_AB_MERGE_C R33, RZ, R33, RZ ;  /* 0x00000021ff21723e */ /* 0x000fca00048060ff */
[----:B------:R0:W-:Y:S01]  /*5dc0*/  @!P5 STG.E.U8 desc[UR22][R26.64], R33 ;  /* 0x000000211a00d986 */ /* 0x0001e2000c101116 */
[----:B------:R-:W-:Y:S05]  /*5dd0*/  @P3 BRA `(.L_x_45) ;  /* 0x0000000000043947 */ /* 0x000fea0003800000 */
[----:B------:R0:W5:Y:S02]  /*5de0*/  LDG.E.U8 R32, desc[UR22][R30.64+0x1] ;  /* 0x000001161e207981 */ /* 0x000164000c1e1100 */
.L_x_45:
[----:B------:R-:W-:Y:S05]  /*5df0*/  BSYNC B1 ;  /* 0x0000000000017941 */ /* 0x000fea0003800000 */
.L_x_44:
[----:B-----5:R-:W-:Y:S01]  /*5e00*/  LOP3.LUT R32, R32, 0xff, RZ, 0xc0, !PT ;  /* 0x000000ff20207812 */ /* 0x020fe200078ec0ff */
[----:B------:R-:W-:Y:S01]  /*5e10*/  BSSY B1, `(.L_x_46) ;  /* 0x000000b000017945 */ /* 0x000fe20003800000 */
[----:B------:R-:W-:Y:S02]  /*5e20*/  ISETP.LT.OR P4, PT, R34, 0x9, !P0 ;  /* 0x000000092200780c */ /* 0x000fe40004781670 */
[----:B------:R-:W-:-:S05]  /*5e30*/  F2FP.F16.E5M2.UNPACK_B R32, R32 ;  /* 0x00000020ff20723e */ /* 0x000fca00020004ff */
[----:B------:R-:W-:-:S05]  /*5e40*/  HADD2.F32 R32, -RZ, R32.H0_H0 ;  /* 0x20000020ff207230 */ /* 0x000fca0000004100 */
[----:B------:R-:W-:-:S04]  /*5e50*/  FMUL R32, R32, UR25 ;  /* 0x0000001920207c20 */ /* 0x000fc80008400000 */
[----:B------:R-:W-:-:S05]  /*5e60*/  FFMA R32, R223, UR24, R32 ;  /* 0x00000018df207c23 */ /* 0x000fca0008000020 */
[----:B0-----:R-:W-:Y:S02]  /*5e70*/  F2FP.SATFINITE.E5M2.F32.PACK_AB_MERGE_C R33, RZ, R32, RZ ;  /* 0x00000020ff21723e */ /* 0x001fe400048060ff */
[----:B------:R-:W-:-:S03]  /*5e80*/  PRMT R32, RZ, 0x7610, R32 ;  /* 0x00007610ff207816 */ /* 0x000fc60000000020 */
[----:B------:R0:W-:Y:S01]  /*5e90*/  @!P3 STG.E.U8 desc[UR22][R26.64+0x1], R33 ;  /* 0x000001211a00b986 */ /* 0x0001e2000c101116 */
[----:B------:R-:W-:Y:S05]  /*5ea0*/  @P4 BRA `(.L_x_47) ;  /* 0x0000000000044947 */ /* 0x000fea0003800000 */
[----:B------:R0:W5:Y:S02]  /*5eb0*/  LDG.E.U8 R32, desc[UR22][R28.64+0x8] ;  /* 0x000008161c207981 */ /* 0x000164000c1e1100 */
.L_x_47:
[----:B------:R-:W-:Y:S05]  /*5ec0*/  BSYNC B1 ;  /* 0x0000000000017941 */ /* 0x000fea0003800000 */
.L_x_46:
[----:B-----5:R-:W-:Y:S01]  /*5ed0*/  LOP3.LUT R32, R32, 0xff, RZ, 0xc0, !PT ;  /* 0x000000ff20207812 */ /* 0x020fe200078ec0ff */
[----:B------:R-:W-:Y:S01]  /*5ee0*/  BSSY B1, `(.L_x_48) ;  /* 0x000000b000017945 */ /* 0x000fe20003800000 */
[----:B------:R-:W-:Y:S02]  /*5ef0*/  ISETP.LT.OR P3, PT, R34, 0xa, !P0 ;  /* 0x0000000a2200780c */ /* 0x000fe40004761670 */
[----:B------:R-:W-:-:S05]  /*5f00*/  F2FP.F16.E5M2.UNPACK_B R32, R32 ;  /* 0x00000020ff20723e */ /* 0x000fca00020004ff */
[----:B------:R-:W-:-:S05]  /*5f10*/  HADD2.F32 R32, -RZ, R32.H0_H0 ;  /* 0x20000020ff207230 */ /* 0x000fca0000004100 */
[----:B0-----:R-:W-:Y:S01]  /*5f20*/  FMUL R33, R32, UR25 ;  /* 0x0000001920217c20 */ /* 0x001fe20008400000 */
[----:B------:R-:W-:-:S03]  /*5f30*/  PRMT R32, RZ, 0x7610, R32 ;  /* 0x00007610ff207816 */ /* 0x000fc60000000020 */
[----:B------:R-:W-:-:S05]  /*5f40*/  FFMA R33, R222, UR24, R33 ;  /* 0x00000018de217c23 */ /* 0x000fca0008000021 */
[----:B------:R-:W-:-:S05]  /*5f50*/  F2FP.SATFINITE.E5M2.F32.PACK_AB_MERGE_C R33, RZ, R33, RZ ;  /* 0x00000021ff21723e */ /* 0x000fca00048060ff */
[----:B------:R0:W-:Y:S01]  /*5f60*/  @!P4 STG.E.U8 desc[UR22][R24.64+0x8], R33 ;  /* 0x000008211800c986 */ /* 0x0001e2000c101116 */
[----:B------:R-:W-:Y:S05]  /*5f70*/  @P3 BRA `(.L_x_49) ;  /* 0x0000000000043947 */ /* 0x000fea0003800000 */
[----:B------:R0:W5:Y:S02]  /*5f80*/  LDG.E.U8 R32, desc[UR22][R28.64+0x9] ;  /* 0x000009161c207981 */ /* 0x000164000c1e1100 */
.L_x_49:
[----:B------:R-:W-:Y:S05]  /*5f90*/  BSYNC B1 ;  /* 0x0000000000017941 */ /* 0x000fea0003800000 */
.L_x_48:
        /* <DEDUP_REMOVED lines=12> */
.L_x_51:
[----:B------:R-:W-:Y:S05]  /*6060*/  BSYNC B1 ;  /* 0x0000000000017941 */ /* 0x000fea0003800000 */
.L_x_50:
        /* <DEDUP_REMOVED lines=12> */
.L_x_53:
[----:B------:R-:W-:Y:S05]  /*6130*/  BSYNC B1 ;  /* 0x0000000000017941 */ /* 0x000fea0003800000 */
.L_x_52:
        /* <DEDUP_REMOVED lines=12> */
.L_x_55:
[----:B------:R-:W-:Y:S05]  /*6200*/  BSYNC B1 ;  /* 0x0000000000017941 */ /* 0x000fea0003800000 */
.L_x_54:
        /* <DEDUP_REMOVED lines=12> */
.L_x_57:
[----:B------:R-:W-:Y:S05]  /*62d0*/  BSYNC B1 ;  /* 0x0000000000017941 */ /* 0x000fea0003800000 */
.L_x_56:
        /* <DEDUP_REMOVED lines=12> */
.L_x_59:
[----:B------:R-:W-:Y:S05]  /*63a0*/  BSYNC B1 ;  /* 0x0000000000017941 */ /* 0x000fea0003800000 */
.L_x_58:
        /* <DEDUP_REMOVED lines=12> */
.L_x_61:
[----:B------:R-:W-:Y:S05]  /*6470*/  BSYNC B1 ;  /* 0x0000000000017941 */ /* 0x000fea0003800000 */
.L_x_60:
        /* <DEDUP_REMOVED lines=12> */
.L_x_63:
[----:B------:R-:W-:Y:S05]  /*6540*/  BSYNC B1 ;  /* 0x0000000000017941 */ /* 0x000fea0003800000 */
.L_x_62:
        /* <DEDUP_REMOVED lines=12> */
.L_x_65:
[----:B------:R-:W-:Y:S05]  /*6610*/  BSYNC B1 ;  /* 0x0000000000017941 */ /* 0x000fea0003800000 */
.L_x_64:
        /* <DEDUP_REMOVED lines=12> */
.L_x_67:
[----:B------:R-:W-:Y:S05]  /*66e0*/  BSYNC B1 ;  /* 0x0000000000017941 */ /* 0x000fea0003800000 */
.L_x_66:
        /* <DEDUP_REMOVED lines=12> */
.L_x_69:
[----:B------:R-:W-:Y:S05]  /*67b0*/  BSYNC B1 ;  /* 0x0000000000017941 */ /* 0x000fea0003800000 */
.L_x_68:
        /* <DEDUP_REMOVED lines=12> */
.L_x_71:
[----:B------:R-:W-:Y:S05]  /*6880*/  BSYNC B1 ;  /* 0x0000000000017941 */ /* 0x000fea0003800000 */
.L_x_70:
        /* <DEDUP_REMOVED lines=12> */
.L_x_73:
[----:B------:R-:W-:Y:S05]  /*6950*/  BSYNC B1 ;  /* 0x0000000000017941 */ /* 0x000fea0003800000 */
.L_x_72:
        /* <DEDUP_REMOVED lines=12> */
.L_x_75:
[----:B------:R-:W-:Y:S05]  /*6a20*/  BSYNC B1 ;  /* 0x0000000000017941 */ /* 0x000fea0003800000 */
.L_x_74:
        /* <DEDUP_REMOVED lines=12> */
.L_x_77:
[----:B------:R-:W-:Y:S05]  /*6af0*/  BSYNC B1 ;  /* 0x0000000000017941 */ /* 0x000fea0003800000 */
.L_x_76:
        /* <DEDUP_REMOVED lines=12> */
.L_x_79:
[----:B------:R-:W-:Y:S05]  /*6bc0*/  BSYNC B1 ;  /* 0x0000000000017941 */ /* 0x000fea0003800000 */
.L_x_78:
        /* <DEDUP_REMOVED lines=12> */
.L_x_81:
[----:B------:R-:W-:Y:S05]  /*6c90*/  BSYNC B1 ;  /* 0x0000000000017941 */ /* 0x000fea0003800000 */
.L_x_80:
        /* <DEDUP_REMOVED lines=12> */
.L_x_83:
[----:B------:R-:W-:Y:S05]  /*6d60*/  BSYNC B1 ;  /* 0x0000000000017941 */ /* 0x000fea0003800000 */
.L_x_82:
        /* <DEDUP_REMOVED lines=12> */
.L_x_85:
[----:B------:R-:W-:Y:S05]  /*6e30*/  BSYNC B1 ;  /* 0x0000000000017941 */ /* 0x000fea0003800000 */
.L_x_84:
        /* <DEDUP_REMOVED lines=12> */
.L_x_87:
[----:B------:R-:W-:Y:S05]  /*6f00*/  BSYNC B1 ;  /* 0x0000000000017941 */ /* 0x000fea0003800000 */
.L_x_86:
        /* <DEDUP_REMOVED lines=12> */
.L_x_89:
[----:B------:R-:W-:Y:S05]  /*6fd0*/  BSYNC B1 ;  /* 0x0000000000017941 */ /* 0x000fea0003800000 */
.L_x_88:
        /* <DEDUP_REMOVED lines=12> */
.L_x_91:
[----:B------:R-:W-:Y:S05]  /*70a0*/  BSYNC B1 ;  /* 0x0000000000017941 */ /* 0x000fea0003800000 */
.L_x_90:
        /* <DEDUP_REMOVED lines=12> */
.L_x_93:
[----:B------:R-:W-:Y:S05]  /*7170*/  BSYNC B1 ;  /* 0x0000000000017941 */ /* 0x000fea0003800000 */
.L_x_92:
        /* <DEDUP_REMOVED lines=12> */
.L_x_95:
[----:B------:R-:W-:Y:S05]  /*7240*/  BSYNC B1 ;  /* 0x0000000000017941 */ /* 0x000fea0003800000 */
.L_x_94:
        /* <DEDUP_REMOVED lines=12> */
.L_x_97:
[----:B------:R-:W-:Y:S05]  /*7310*/  BSYNC B1 ;  /* 0x0000000000017941 */ /* 0x000fea0003800000 */
.L_x_96:
        /* <DEDUP_REMOVED lines=12> */
.L_x_99:
[----:B------:R-:W-:Y:S05]  /*73e0*/  BSYNC B1 ;  /* 0x0000000000017941 */ /* 0x000fea0003800000 */
.L_x_98:
        /* <DEDUP_REMOVED lines=12> */
.L_x_101:
[----:B------:R-:W-:Y:S05]  /*74b0*/  BSYNC B1 ;  /* 0x0000000000017941 */ /* 0x000fea0003800000 */
.L_x_100:
        /* <DEDUP_REMOVED lines=12> */
.L_x_103:
[----:B------:R-:W-:Y:S05]  /*7580*/  BSYNC B1 ;  /* 0x0000000000017941 */ /* 0x000fea0003800000 */
.L_x_102:
        /* <DEDUP_REMOVED lines=12> */
.L_x_105:
[----:B------:R-:W-:Y:S05]  /*7650*/  BSYNC B1 ;  /* 0x0000000000017941 */ /* 0x000fea0003800000 */
.L_x_104:
        /* <DEDUP_REMOVED lines=12> */
.L_x_107:
[----:B------:R-:W-:Y:S05]  /*7720*/  BSYNC B1 ;  /* 0x0000000000017941 */ /* 0x000fea0003800000 */
.L_x_106:
        /* <DEDUP_REMOVED lines=12> */
.L_x_109:
[----:B------:R-:W-:Y:S05]  /*77f0*/  BSYNC B1 ;  /* 0x0000000000017941 */ /* 0x000fea0003800000 */
.L_x_108:
        /* <DEDUP_REMOVED lines=12> */
.L_x_111:
[----:B------:R-:W-:Y:S05]  /*78c0*/  BSYNC B1 ;  /* 0x0000000000017941 */ /* 0x000fea0003800000 */
.L_x_110:
        /* <DEDUP_REMOVED lines=12> */
.L_x_113:
[----:B------:R-:W-:Y:S05]  /*7990*/  BSYNC B1 ;  /* 0x0000000000017941 */ /* 0x000fea0003800000 */
.L_x_112:
        /* <DEDUP_REMOVED lines=12> */
.L_x_115:
[----:B------:R-:W-:Y:S05]  /*7a60*/  BSYNC B1 ;  /* 0x0000000000017941 */ /* 0x000fea0003800000 */
.L_x_114:
        /* <DEDUP_REMOVED lines=12> */
.L_x_117:
[----:B------:R-:W-:Y:S05]  /*7b30*/  BSYNC B1 ;  /* 0x0000000000017941 */ /* 0x000fea0003800000 */
.L_x_116:
        /* <DEDUP_REMOVED lines=12> */
.L_x_119:
[----:B------:R-:W-:Y:S05]  /*7c00*/  BSYNC B1 ;  /* 0x0000000000017941 */ /* 0x000fea0003800000 */
.L_x_118:
        /* <DEDUP_REMOVED lines=12> */
.L_x_121:
[----:B------:R-:W-:Y:S05]  /*7cd0*/  BSYNC B1 ;  /* 0x0000000000017941 */ /* 0x000fea0003800000 */
.L_x_120:
        /* <DEDUP_REMOVED lines=12> */
.L_x_123:
[----:B------:R-:W-:Y:S05]  /*7da0*/  BSYNC B1 ;  /* 0x0000000000017941 */ /* 0x000fea0003800000 */
.L_x_122:
        /* <DEDUP_REMOVED lines=12> */
.L_x_125:
[----:B------:R-:W-:Y:S05]  /*7e70*/  BSYNC B1 ;  /* 0x0000000000017941 */ /* 0x000fea0003800000 */
.L_x_124:
        /* <DEDUP_REMOVED lines=12> */
.L_x_127:
[----:B------:R-:W-:Y:S05]  /*7f40*/  BSYNC B1 ;  /* 0x0000000000017941 */ /* 0x000fea0003800000 */
.L_x_126:
        /* <DEDUP_REMOVED lines=12> */
.L_x_129:
[----:B------:R-:W-:Y:S05]  /*8010*/  BSYNC B1 ;  /* 0x0000000000017941 */ /* 0x000fea0003800000 */
.L_x_128:
        /* <DEDUP_REMOVED lines=12> */
.L_x_131:
[----:B------:R-:W-:Y:S05]  /*80e0*/  BSYNC B1 ;  /* 0x0000000000017941 */ /* 0x000fea0003800000 */
.L_x_130:
        /* <DEDUP_REMOVED lines=12> */
.L_x_133:
[----:B------:R-:W-:Y:S05]  /*81b0*/  BSYNC B1 ;  /* 0x0000000000017941 */ /* 0x000fea0003800000 */
.L_x_132:
        /* <DEDUP_REMOVED lines=12> */
.L_x_135:
[----:B------:R-:W-:Y:S05]  /*8280*/  BSYNC B1 ;  /* 0x0000000000017941 */ /* 0x000fea0003800000 */
.L_x_134:
        /* <DEDUP_REMOVED lines=12> */
.L_x_137:
[----:B------:R-:W-:Y:S05]  /*8350*/  BSYNC B1 ;  /* 0x0000000000017941 */ /* 0x000fea0003800000 */
.L_x_136:
        /* <DEDUP_REMOVED lines=12> */
.L_x_139:
[----:B------:R-:W-:Y:S05]  /*8420*/  BSYNC B1 ;  /* 0x0000000000017941 */ /* 0x000fea0003800000 */
.L_x_138:
        /* <DEDUP_REMOVED lines=12> */
.L_x_141:
[----:B------:R-:W-:Y:S05]  /*84f0*/  BSYNC B1 ;  /* 0x0000000000017941 */ /* 0x000fea0003800000 */
.L_x_140:
        /* <DEDUP_REMOVED lines=12> */
.L_x_143:
[----:B------:R-:W-:Y:S05]  /*85c0*/  BSYNC B1 ;  /* 0x0000000000017941 */ /* 0x000fea0003800000 */
.L_x_142:
        /* <DEDUP_REMOVED lines=12> */
.L_x_145:
[----:B------:R-:W-:Y:S05]  /*8690*/  BSYNC B1 ;  /* 0x0000000000017941 */ /* 0x000fea0003800000 */
.L_x_144:
        /* <DEDUP_REMOVED lines=12> */
.L_x_147:
[----:B------:R-:W-:Y:S05]  /*8760*/  BSYNC B1 ;  /* 0x0000000000017941 */ /* 0x000fea0003800000 */
.L_x_146:
        /* <DEDUP_REMOVED lines=12> */
.L_x_149:
[----:B------:R-:W-:Y:S05]  /*8830*/  BSYNC B1 ;  /* 0x0000000000017941 */ /* 0x000fea0003800000 */
.L_x_148:
        /* <DEDUP_REMOVED lines=12> */
.L_x_151:
[----:B------:R-:W-:Y:S05]  /*8900*/  BSYNC B1 ;  /* 0x0000000000017941 */ /* 0x000fea0003800000 */
.L_x_150:
        /* <DEDUP_REMOVED lines=12> */
.L_x_153:
[----:B------:R-:W-:Y:S05]  /*89d0*/  BSYNC B1 ;  /* 0x0000000000017941 */ /* 0x000fea0003800000 */
.L_x_152:
        /* <DEDUP_REMOVED lines=12> */
.L_x_155:
[----:B------:R-:W-:Y:S05]  /*8aa0*/  BSYNC B1 ;  /* 0x0000000000017941 */ /* 0x000fea0003800000 */
.L_x_154:
        /* <DEDUP_REMOVED lines=12> */
.L_x_157:
[----:B------:R-:W-:Y:S05]  /*8b70*/  BSYNC B1 ;  /* 0x0000000000017941 */ /* 0x000fea0003800000 */
.L_x_156:
        /* <DEDUP_REMOVED lines=12> */
.L_x_159:
[----:B------:R-:W-:Y:S05]  /*8c40*/  BSYNC B1 ;  /* 0x0000000000017941 */ /* 0x000fea0003800000 */
.L_x_158:
        /* <DEDUP_REMOVED lines=12> */
.L_x_161:
[----:B------:R-:W-:Y:S05]  /*8d10*/  BSYNC B1 ;  /* 0x0000000000017941 */ /* 0x000fea0003800000 */
.L_x_160:
        /* <DEDUP_REMOVED lines=12> */
.L_x_163:
[----:B------:R-:W-:Y:S05]  /*8de0*/  BSYNC B1 ;  /* 0x0000000000017941 */ /* 0x000fea0003800000 */
.L_x_162:
        /* <DEDUP_REMOVED lines=12> */
.L_x_165:
[----:B------:R-:W-:Y:S05]  /*8eb0*/  BSYNC B1 ;  /* 0x0000000000017941 */ /* 0x000fea0003800000 */
.L_x_164:
        /* <DEDUP_REMOVED lines=12> */
.L_x_167:
[----:B------:R-:W-:Y:S05]  /*8f80*/  BSYNC B1 ;  /* 0x0000000000017941 */ /* 0x000fea0003800000 */
.L_x_166:
        /* <DEDUP_REMOVED lines=12> */
.L_x_169:
[----:B------:R-:W-:Y:S05]  /*9050*/  BSYNC B1 ;  /* 0x0000000000017941 */ /* 0x000fea0003800000 */
.L_x_168:
        /* <DEDUP_REMOVED lines=12> */
.L_x_171:
[----:B------:R-:W-:Y:S05]  /*9120*/  BSYNC B1 ;  /* 0x0000000000017941 */ /* 0x000fea0003800000 */
.L_x_170:
        /* <DEDUP_REMOVED lines=12> */
.L_x_173:
[----:B------:R-:W-:Y:S05]  /*91f0*/  BSYNC B1 ;  /* 0x0000000000017941 */ /* 0x000fea0003800000 */
.L_x_172:
        /* <DEDUP_REMOVED lines=12> */
.L_x_175:
[----:B------:R-:W-:Y:S05]  /*92c0*/  BSYNC B1 ;  /* 0x0000000000017941 */ /* 0x000fea0003800000 */
.L_x_174:
        /* <DEDUP_REMOVED lines=12> */
.L_x_177:
[----:B------:R-:W-:Y:S05]  /*9390*/  BSYNC B1 ;  /* 0x0000000000017941 */ /* 0x000fea0003800000 */
.L_x_176:
        /* <DEDUP_REMOVED lines=12> */
.L_x_179:
[----:B------:R-:W-:Y:S05]  /*9460*/  BSYNC B1 ;  /* 0x0000000000017941 */ /* 0x000fea0003800000 */
.L_x_178:
        /* <DEDUP_REMOVED lines=12> */
.L_x_181:
[----:B------:R-:W-:Y:S05]  /*9530*/  BSYNC B1 ;  /* 0x0000000000017941 */ /* 0x000fea0003800000 */
.L_x_180:
        /* <DEDUP_REMOVED lines=12> */
.L_x_183:
[----:B------:R-:W-:Y:S05]  /*9600*/  BSYNC B1 ;  /* 0x0000000000017941 */ /* 0x000fea0003800000 */
.L_x_182:
        /* <DEDUP_REMOVED lines=12> */
.L_x_185:
[----:B------:R-:W-:Y:S05]  /*96d0*/  BSYNC B1 ;  /* 0x0000000000017941 */ /* 0x000fea0003800000 */
.L_x_184:
        /* <DEDUP_REMOVED lines=12> */
.L_x_187:
[----:B------:R-:W-:Y:S05]  /*97a0*/  BSYNC B1 ;  /* 0x0000000000017941 */ /* 0x000fea0003800000 */
.L_x_186:
        /* <DEDUP_REMOVED lines=12> */
.L_x_189:
[----:B------:R-:W-:Y:S05]  /*9870*/  BSYNC B1 ;  /* 0x0000000000017941 */ /* 0x000fea0003800000 */
.L_x_188:
[----:B-----5:R-:W-:Y:S01]  /*9880*/  LOP3.LUT R32, R32, 0xff, RZ, 0xc0, !PT ;  /* 0x000000ff20207812 */ /* 0x020fe200078ec0ff */
[----:B------:R-:W-:Y:S01]  /*9890*/  BSSY B1, `(.L_x_190) ;  /* 0x000000b000017945 */ /* 0x000fe20003800000 */
[----:B------:R-:W-:Y:S02]  /*98a0*/  ISETP.LT.OR P4, PT, R34, 0x99, !P0 ;  /* 0x000000992200780c */ /* 0x000fe40004781670 */
[----:B------:R-:W-:-:S05]  /*98b0*/  F2FP.F16.E5M2.UNPACK_B R32, R32 ;  /* 0x00000020ff20723e */ /* 0x000fca00020004ff */
[----:B------:R-:W-:-:S05]  /*98c0*/  HADD2.F32 R32, -RZ, R32.H0_H0 ;  /* 0x20000020ff207230 */ /* 0x000fca0000004100 */
[----:B------:R-:W-:-:S04]  /*98d0*/  FMUL R32, R32, UR25 ;  /* 0x0000001920207c20 */ /* 0x000fc80008400000 */
[----:B------:R-:W-:Y:S01]  /*98e0*/  FFMA R32, R23, UR24, R32 ;  /* 0x0000001817207c23 */ /* 0x000fe20008000020 */
[----:B------:R-:W-:-:S04]  /*98f0*/  PRMT R23, RZ, 0x7610, R23 ;  /* 0x00007610ff177816 */ /* 0x000fc80000000017 */
[----:B0-----:R-:W-:-:S05]  /*9900*/  F2FP.SATFINITE.E5M2.F32.PACK_AB_MERGE_C R33, RZ, R32, RZ ;  /* 0x00000020ff21723e */ /* 0x001fca00048060ff */
[----:B------:R0:W-:Y:S01]  /*9910*/  @!P3 STG.E.U8 desc[UR22][R26.64+0x91], R33 ;  /* 0x000091211a00b986 */ /* 0x0001e2000c101116 */
[----:B------:R-:W-:Y:S05]  /*9920*/  @P4 BRA `(.L_x_191) ;  /* 0x0000000000044947 */ /* 0x000fea0003800000 */
[----:B------:R0:W5:Y:S02]  /*9930*/  LDG.E.U8 R23, desc[UR22][R28.64+0x98] ;  /* 0x000098161c177981 */ /* 0x000164000c1e1100 */
.L_x_191:
[----:B------:R-:W-:Y:S05]  /*9940*/  BSYNC B1 ;  /* 0x0000000000017941 */ /* 0x000fea0003800000 */
.L_x_190:
        /* <DEDUP_REMOVED lines=8> */
[----:B------:R-:W-:-:S05]  /*99d0*/  F2FP.SATFINITE.E5M2.F32.PACK_AB_MERGE_C R23, RZ, R23, RZ ;  /* 0x00000017ff17723e */ /* 0x000fca00048060ff */
[----:B------:R0:W-:Y:S01]  /*99e0*/  @!P4 STG.E.U8 desc[UR22][R24.64+0x98], R23 ;  /* 0x000098171800c986 */ /* 0x0001e2000c101116 */
[----:B------:R-:W-:Y:S05]  /*99f0*/  @P3 BRA `(.L_x_193) ;  /* 0x0000000000043947 */ /* 0x000fea0003800000 */
[----:B------:R0:W5:Y:S02]  /*9a00*/  LDG.E.U8 R22, desc[UR22][R28.64+0x99] ;  /* 0x000099161c167981 */ /* 0x000164000c1e1100 */
.L_x_193:
[----:B------:R-:W-:Y:S05]  /*9a10*/  BSYNC B1 ;  /* 0x0000000000017941 */ /* 0x000fea0003800000 */
.L_x_192:
        /* <DEDUP_REMOVED lines=12> */
.L_x_195:
[----:B------:R-:W-:Y:S05]  /*9ae0*/  BSYNC B1 ;  /* 0x0000000000017941 */ /* 0x000fea0003800000 */
.L_x_194:
        /* <DEDUP_REMOVED lines=12> */
.L_x_197:
[----:B------:R-:W-:Y:S05]  /*9bb0*/  BSYNC B1 ;  /* 0x0000000000017941 */ /* 0x000fea0003800000 */
.L_x_196:
        /* <DEDUP_REMOVED lines=12> */
.L_x_199:
[----:B------:R-:W-:Y:S05]  /*9c80*/  BSYNC B1 ;  /* 0x0000000000017941 */ /* 0x000fea0003800000 */
.L_x_198:
        /* <DEDUP_REMOVED lines=12> */
.L_x_201:
[----:B------:R-:W-:Y:S05]  /*9d50*/  BSYNC B1 ;  /* 0x0000000000017941 */ /* 0x000fea0003800000 */
.L_x_200:
        /* <DEDUP_REMOVED lines=12> */
.L_x_203:
[----:B------:R-:W-:Y:S05]  /*9e20*/  BSYNC B1 ;  /* 0x0000000000017941 */ /* 0x000fea0003800000 */
.L_x_202:
        /* <DEDUP_REMOVED lines=12> */
.L_x_205:
[----:B------:R-:W-:Y:S05]  /*9ef0*/  BSYNC B1 ;  /* 0x0000000000017941 */ /* 0x000fea0003800000 */
.L_x_204:
        /* <DEDUP_REMOVED lines=12> */
.L_x_207:
[----:B------:R-:W-:Y:S05]  /*9fc0*/  BSYNC B1 ;  /* 0x0000000000017941 */ /* 0x000fea0003800000 */
.L_x_206:
        /* <DEDUP_REMOVED lines=12> */
.L_x_209:
[----:B------:R-:W-:Y:S05]  /*a090*/  BSYNC B1 ;  /* 0x0000000000017941 */ /* 0x000fea0003800000 */
.L_x_208:
        /* <DEDUP_REMOVED lines=12> */
.L_x_211:
[----:B------:R-:W-:Y:S05]  /*a160*/  BSYNC B1 ;  /* 0x0000000000017941 */ /* 0x000fea0003800000 */
.L_x_210:
        /* <DEDUP_REMOVED lines=12> */
.L_x_213:
[----:B------:R-:W-:Y:S05]  /*a230*/  BSYNC B1 ;  /* 0x0000000000017941 */ /* 0x000fea0003800000 */
.L_x_212:
        /* <DEDUP_REMOVED lines=12> */
.L_x_215:
[----:B------:R-:W-:Y:S05]  /*a300*/  BSYNC B1 ;  /* 0x0000000000017941 */ /* 0x000fea0003800000 */
.L_x_214:
        /* <DEDUP_REMOVED lines=12> */
.L_x_217:
[----:B------:R-:W-:Y:S05]  /*a3d0*/  BSYNC B1 ;  /* 0x0000000000017941 */ /* 0x000fea0003800000 */
.L_x_216:
        /* <DEDUP_REMOVED lines=12> */
.L_x_219:
[----:B------:R-:W-:Y:S05]  /*a4a0*/  BSYNC B1 ;  /* 0x0000000000017941 */ /* 0x000fea0003800000 */
.L_x_218:
        /* <DEDUP_REMOVED lines=12> */
.L_x_221:
[----:B------:R-:W-:Y:S05]  /*a570*/  BSYNC B1 ;  /* 0x0000000000017941 */ /* 0x000fea0003800000 */
.L_x_220:
        /* <DEDUP_REMOVED lines=12> */
.L_x_223:
[----:B------:R-:W-:Y:S05]  /*a640*/  BSYNC B1 ;  /* 0x0000000000017941 */ /* 0x000fea0003800000 */
.L_x_222:
        /* <DEDUP_REMOVED lines=12> */
.L_x_225:
[----:B------:R-:W-:Y:S05]  /*a710*/  BSYNC B1 ;  /* 0x0000000000017941 */ /* 0x000fea0003800000 */
.L_x_224:
        /* <DEDUP_REMOVED lines=12> */
.L_x_227:
[----:B------:R-:W-:Y:S05]  /*a7e0*/  BSYNC B1 ;  /* 0x0000000000017941 */ /* 0x000fea0003800000 */
.L_x_226:
        /* <DEDUP_REMOVED lines=12> */
.L_x_229:
[----:B------:R-:W-:Y:S05]  /*a8b0*/  BSYNC B1 ;  /* 0x0000000000017941 */ /* 0x000fea0003800000 */
.L_x_228:
        /* <DEDUP_REMOVED lines=12> */
.L_x_231:
[----:B------:R-:W-:Y:S05]  /*a980*/  BSYNC B1 ;  /* 0x0000000000017941 */ /* 0x000fea0003800000 */
.L_x_230:
        /* <DEDUP_REMOVED lines=12> */
.L_x_233:
[----:B------:R-:W-:Y:S05]  /*aa50*/  BSYNC B1 ;  /* 0x0000000000017941 */ /* 0x000fea0003800000 */
.L_x_232:
[----:B-----5:R-:W-:Y:S01]  /*aa60*/  LOP3.LUT R2, R2, 0xff, RZ, 0xc0, !PT ;  /* 0x000000ff02027812 */ /* 0x020fe200078ec0ff */
[----:B------:R-:W-:Y:S01]  /*aa70*/  BSSY B1, `(.L_x_234) ;  /* 0x000000b000017945 */ /* 0x000fe20003800000 */
[----:B------:R-:W-:Y:S02]  /*aa80*/  ISETP.LT.OR P4, PT, R34, 0xc1, !P1 ;  /* 0x000000c12200780c */ /* 0x000fe40004f81670 */
[----:B------:R-:W-:-:S05]  /*aa90*/  F2FP.F16.E5M2.UNPACK_B R2, R2 ;  /* 0x00000002ff02723e */ /* 0x000fca00020004ff */
[----:B------:R-:W-:-:S05]  /*aaa0*/  HADD2.F32 R2, -RZ, R2.H0_H0 ;  /* 0x20000002ff027230 */ /* 0x000fca0000004100 */
[----:B0-----:R-:W-:-:S04]  /*aab0*/  FMUL R3, R2, UR25 ;  /* 0x0000001902037c20 */ /* 0x001fc80008400000 */
[----:B------:R-:W-:Y:S01]  /*aac0*/  FFMA R3, R0, UR24, R3 ;  /* 0x0000001800037c23 */ /* 0x000fe20008000003 */
[----:B------:R-:W-:-:S04]  /*aad0*/  PRMT R0, RZ, 0x7610, R0 ;  /* 0x00007610ff007816 */ /* 0x000fc80000000000 */
[----:B------:R-:W-:-:S05]  /*aae0*/  F2FP.SATFINITE.E5M2.F32.PACK_AB_MERGE_C R3, RZ, R3, RZ ;  /* 0x00000003ff03723e */ /* 0x000fca00048060ff */
[----:B------:R0:W-:Y:S01]  /*aaf0*/  @!P3 STG.E.U8 desc[UR22][R24.64+0xc1], R3 ;  /* 0x0000c1031800b986 */ /* 0x0001e2000c101116 */
[----:B------:R-:W-:Y:S05]  /*ab00*/  @P4 BRA `(.L_x_235) ;  /* 0x0000000000044947 */ /* 0x000fea0003800000 */
[----:B------:R0:W5:Y:S02]  /*ab10*/  LDG.E.U8 R0, desc[UR22][R30.64+0xc0] ;  /* 0x0000c0161e007981 */ /* 0x000164000c1e1100 */
.L_x_235:
[----:B------:R-:W-:Y:S05]  /*ab20*/  BSYNC B1 ;  /* 0x0000000000017941 */ /* 0x000fea0003800000 */
.L_x_234:
[----:B------:R-:W2:Y:S01]  /*ab30*/  LDL.LU R2, [R1] ;  /* 0x0000000001027983 */ /* 0x000ea20000300800 */
[----:B-----5:R-:W-:Y:S01]  /*ab40*/  LOP3.LUT R0, R0, 0xff, RZ, 0xc0, !PT ;  /* 0x000000ff00007812 */ /* 0x020fe200078ec0ff */
[----:B------:R-:W-:Y:S01]  /*ab50*/  BSSY B1, `(.L_x_236) ;  /* 0x000000b000017945 */ /* 0x000fe20003800000 */
[----:B------:R-:W-:Y:S02]  /*ab60*/  ISETP.LT.OR P3, PT, R34, 0xc2, !P1 ;  /* 0x000000c22200780c */ /* 0x000fe40004f61670 */
[----:B------:R-:W-:-:S05]  /*ab70*/  F2FP.F16.E5M2.UNPACK_B R0, R0 ;  /* 0x00000000ff00723e */ /* 0x000fca00020004ff */
[----:B------:R-:W-:-:S05]  /*ab80*/  HADD2.F32 R0, -RZ, R0.H0_H0 ;  /* 0x20000000ff007230 */ /* 0x000fca0000004100 */
[----:B------:R-:W-:-:S04]  /*ab90*/  FMUL R0, R0, UR25 ;  /* 0x0000001900007c20 */ /* 0x000fc80008400000 */
[----:B--2---:R-:W-:-:S05]  /*aba0*/  FFMA R0, R2, UR24, R0 ;  /* 0x0000001802007c23 */ /* 0x004fca0008000000 */
[----:B0-----:R-:W-:Y:S02]  /*abb0*/  F2FP.SATFINITE.E5M2.F32.PACK_AB_MERGE_C R3, RZ, R0, RZ ;  /* 0x00000000ff03723e */ /* 0x001fe400048060ff */
[----:B------:R-:W-:-:S03]  /*abc0*/  PRMT R0, RZ, 0x7610, R0 ;  /* 0x00007610ff007816 */ /* 0x000fc60000000000 */
[----:B------:R0:W-:Y:S01]  /*abd0*/  @!P4 STG.E.U8 desc[UR22][R26.64+0xc0], R3 ;  /* 0x0000c0031a00c986 */ /* 0x0001e2000c101116 */
[----:B------:R-:W-:Y:S05]  /*abe0*/  @P3 BRA `(.L_x_237) ;  /* 0x0000000000043947 */ /* 0x000fea0003800000 */
[----:B------:R2:W5:Y:S02]  /*abf0*/  LDG.E.U8 R0, desc[UR22][R30.64+0xc1] ;  /* 0x0000c1161e007981 */ /* 0x000564000c1e1100 */
.L_x_237:
[----:B------:R-:W-:Y:S05]  /*ac00*/  BSYNC B1 ;  /* 0x0000000000017941 */ /* 0x000fea0003800000 */
.L_x_236:
[----:B------:R-:W3:Y:S01]  /*ac10*/  LDL.LU R2, [R1+0x4] ;  /* 0x0000040001027983 */ /* 0x000ee20000300800 */
[----:B-----5:R-:W-:Y:S01]  /*ac20*/  LOP3.LUT R0, R0, 0xff, RZ, 0xc0, !PT ;  /* 0x000000ff00007812 */ /* 0x020fe200078ec0ff */
[----:B------:R-:W-:Y:S01]  /*ac30*/  BSSY B1, `(.L_x_238) ;  /* 0x000000b000017945 */ /* 0x000fe20003800000 */
[----:B------:R-:W-:Y:S02]  /*ac40*/  ISETP.LT.OR P4, PT, R34, 0xc9, !P0 ;  /* 0x000000c92200780c */ /* 0x000fe40004781670 */
[----:B------:R-:W-:-:S05]  /*ac50*/  F2FP.F16.E5M2.UNPACK_B R0, R0 ;  /* 0x00000000ff00723e */ /* 0x000fca00020004ff */
[----:B------:R-:W-:-:S05]  /*ac60*/  HADD2.F32 R0, -RZ, R0.H0_H0 ;  /* 0x20000000ff007230 */ /* 0x000fca0000004100 */
[----:B------:R-:W-:-:S04]  /*ac70*/  FMUL R0, R0, UR25 ;  /* 0x0000001900007c20 */ /* 0x000fc80008400000 */
[----:B---3--:R-:W-:-:S05]  /*ac80*/  FFMA R0, R2, UR24, R0 ;  /* 0x0000001802007c23 */ /* 0x008fca0008000000 */
[----:B0-----:R-:W-:Y:S02]  /*ac90*/  F2FP.SATFINITE.E5M2.F32.PACK_AB_MERGE_C R3, RZ, R0, RZ ;  /* 0x00000000ff03723e */ /* 0x001fe400048060ff */
[----:B------:R-:W-:-:S03]  /*aca0*/  PRMT R0, RZ, 0x7610, R0 ;  /* 0x00007610ff007816 */ /* 0x000fc60000000000 */
[----:B------:R0:W-:Y:S01]  /*acb0*/  @!P3 STG.E.U8 desc[UR22][R26.64+0xc1], R3 ;  /* 0x0000c1031a00b986 */ /* 0x0001e2000c101116 */
[----:B------:R-:W-:Y:S05]  /*acc0*/  @P4 BRA `(.L_x_239) ;  /* 0x0000000000044947 */ /* 0x000fea0003800000 */
[----:B------:R3:W5:Y:S02]  /*acd0*/  LDG.E.U8 R0, desc[UR22][R28.64+0xc8] ;  /* 0x0000c8161c007981 */ /* 0x000764000c1e1100 */
.L_x_239:
[----:B------:R-:W-:Y:S05]  /*ace0*/  BSYNC B1 ;  /* 0x0000000000017941 */ /* 0x000fea0003800000 */
.L_x_238:
[----:B------:R-:W2:Y:S01]  /*acf0*/  LDL.LU R2, [R1+0x8] ;  /* 0x0000080001027983 */ /* 0x000ea20000300800 */
        /* <DEDUP_REMOVED lines=12> */
.L_x_241:
[----:B------:R-:W-:Y:S05]  /*adc0*/  BSYNC B1 ;  /* 0x0000000000017941 */ /* 0x000fea0003800000 */
.L_x_240:
        /* <DEDUP_REMOVED lines=13> */
.L_x_243:
[----:B------:R-:W-:Y:S05]  /*aea0*/  BSYNC B1 ;  /* 0x0000000000017941 */ /* 0x000fea0003800000 */
.L_x_242:
        /* <DEDUP_REMOVED lines=13> */
.L_x_245:
[----:B------:R-:W-:Y:S05]  /*af80*/  BSYNC B1 ;  /* 0x0000000000017941 */ /* 0x000fea0003800000 */
.L_x_244:
        /* <DEDUP_REMOVED lines=13> */
.L_x_247:
[----:B------:R-:W-:Y:S05]  /*b060*/  BSYNC B1 ;  /* 0x0000000000017941 */ /* 0x000fea0003800000 */
.L_x_246:
        /* <DEDUP_REMOVED lines=13> */
.L_x_249:
[----:B------:R-:W-:Y:S05]  /*b140*/  BSYNC B1 ;  /* 0x0000000000017941 */ /* 0x000fea0003800000 */
.L_x_248:
        /* <DEDUP_REMOVED lines=13> */
.L_x_251:
[----:B------:R-:W-:Y:S05]  /*b220*/  BSYNC B1 ;  /* 0x0000000000017941 */ /* 0x000fea0003800000 */
.L_x_250:
        /* <DEDUP_REMOVED lines=13> */
.L_x_253:
[----:B------:R-:W-:Y:S05]  /*b300*/  BSYNC B1 ;  /* 0x0000000000017941 */ /* 0x000fea0003800000 */
.L_x_252:
        /* <DEDUP_REMOVED lines=13> */
.L_x_255:
[----:B------:R-:W-:Y:S05]  /*b3e0*/  BSYNC B1 ;  /* 0x0000000000017941 */ /* 0x000fea0003800000 */
.L_x_254:
        /* <DEDUP_REMOVED lines=13> */
.L_x_257:
[----:B------:R-:W-:Y:S05]  /*b4c0*/  BSYNC B1 ;  /* 0x0000000000017941 */ /* 0x000fea0003800000 */
.L_x_256:
        /* <DEDUP_REMOVED lines=13> */
.L_x_259:
[----:B------:R-:W-:Y:S05]  /*b5a0*/  BSYNC B1 ;  /* 0x0000000000017941 */ /* 0x000fea0003800000 */
.L_x_258:
        /* <DEDUP_REMOVED lines=13> */
.L_x_261:
[----:B------:R-:W-:Y:S05]  /*b680*/  BSYNC B1 ;  /* 0x0000000000017941 */ /* 0x000fea0003800000 */
.L_x_260:
        /* <DEDUP_REMOVED lines=13> */
.L_x_263:
[----:B------:R-:W-:Y:S05]  /*b760*/  BSYNC B1 ;  /* 0x0000000000017941 */ /* 0x000fea0003800000 */
.L_x_262:
        /* <DEDUP_REMOVED lines=13> */
.L_x_265:
[----:B------:R-:W-:Y:S05]  /*b840*/  BSYNC B1 ;  /* 0x0000000000017941 */ /* 0x000fea0003800000 */
.L_x_264:
        /* <DEDUP_REMOVED lines=13> */
.L_x_267:
[----:B------:R-:W-:Y:S05]  /*b920*/  BSYNC B1 ;  /* 0x0000000000017941 */ /* 0x000fea0003800000 */
.L_x_266:
        /* <DEDUP_REMOVED lines=13> */
.L_x_269:
[----:B------:R-:W-:Y:S05]  /*ba00*/  BSYNC B1 ;  /* 0x0000000000017941 */ /* 0x000fea0003800000 */
.L_x_268:
        /* <DEDUP_REMOVED lines=13> */
.L_x_271:
[----:B------:R-:W-:Y:S05]  /*bae0*/  BSYNC B1 ;  /* 0x0000000000017941 */ /* 0x000fea0003800000 */
.L_x_270:
        /* <DEDUP_REMOVED lines=13> */
.L_x_273:
[----:B------:R-:W-:Y:S05]  /*bbc0*/  BSYNC B1 ;  /* 0x0000000000017941 */ /* 0x000fea0003800000 */
.L_x_272:
        /* <DEDUP_REMOVED lines=13> */
.L_x_275:
[----:B------:R-:W-:Y:S05]  /*bca0*/  BSYNC B1 ;  /* 0x0000000000017941 */ /* 0x000fea0003800000 */
.L_x_274:
        /* <DEDUP_REMOVED lines=13> */
.L_x_277:
[----:B------:R-:W-:Y:S05]  /*bd80*/  BSYNC B1 ;  /* 0x0000000000017941 */ /* 0x000fea0003800000 */
.L_x_276:
        /* <DEDUP_REMOVED lines=13> */
.L_x_279:
[----:B------:R-:W-:Y:S05]  /*be60*/  BSYNC B1 ;  /* 0x0000000000017941 */ /* 0x000fea0003800000 */
.L_x_278:
        /* <DEDUP_REMOVED lines=13> */
.L_x_281:
[----:B------:R-:W-:Y:S05]  /*bf40*/  BSYNC B1 ;  /* 0x0000000000017941 */ /* 0x000fea0003800000 */
.L_x_280:
        /* <DEDUP_REMOVED lines=13> */
.L_x_283:
[----:B------:R-:W-:Y:S05]  /*c020*/  BSYNC B1 ;  /* 0x0000000000017941 */ /* 0x000fea0003800000 */
.L_x_282:
        /* <DEDUP_REMOVED lines=13> */
.L_x_285:
[----:B------:R-:W-:Y:S05]  /*c100*/  BSYNC B1 ;  /* 0x0000000000017941 */ /* 0x000fea0003800000 */
.L_x_284:
        /* <DEDUP_REMOVED lines=13> */
.L_x_287:
[----:B------:R-:W-:Y:S05]  /*c1e0*/  BSYNC B1 ;  /* 0x0000000000017941 */ /* 0x000fea0003800000 */
.L_x_286:
        /* <DEDUP_REMOVED lines=13> */
.L_x_289:
[----:B------:R-:W-:Y:S05]  /*c2c0*/  BSYNC B1 ;  /* 0x0000000000017941 */ /* 0x000fea0003800000 */
.L_x_288:
        /* <DEDUP_REMOVED lines=13> */
.L_x_291:
[----:B------:R-:W-:Y:S05]  /*c3a0*/  BSYNC B1 ;  /* 0x0000000000017941 */ /* 0x000fea0003800000 */
.L_x_290:
        /* <DEDUP_REMOVED lines=13> */
.L_x_293:
[----:B------:R-:W-:Y:S05]  /*c480*/  BSYNC B1 ;  /* 0x0000000000017941 */ /* 0x000fea0003800000 */
.L_x_292:
[----:B------:R-:W-:Y:S05]  /*c490*/  @P1 BRA `(.L_x_294) ;  /* 0x0000002000a41947 */ /* 0x000fea0003800000 */
[----:B------:R-:W2:Y:S01]  /*c4a0*/  LDL.LU R2, [R1+0x74] ;  /* 0x0000740001027983 */ /* 0x000ea20000300800 */
[----:B-----5:R-:W-:-:S04]  /*c4b0*/  LOP3.LUT R0, R0, 0xff, RZ, 0xc0, !PT ;  /* 0x000000ff00007812 */ /* 0x020fc800078ec0ff */
[----:B------:R-:W-:-:S05]  /*c4c0*/  F2FP.F16.E5M2.UNPACK_B R0, R0 ;  /* 0x00000000ff00723e */ /* 0x000fca00020004ff */
[----:B------:R-:W-:-:S05]  /*c4d0*/  HADD2.F32 R0, -RZ, R0.H0_H0 ;  /* 0x20000000ff007230 */ /* 0x000fca0000004100 */
[----:B------:R-:W-:-:S04]  /*c4e0*/  FMUL R0, R0, UR25 ;  /* 0x0000001900007c20 */ /* 0x000fc80008400000 */
[----:B--2---:R-:W-:-:S05]  /*c4f0*/  FFMA R0, R2, UR24, R0 ;  /* 0x0000001802007c23 */ /* 0x004fca0008000000 */
[----:B0-----:R-:W-:-:S05]  /*c500*/  F2FP.SATFINITE.E5M2.F32.PACK_AB_MERGE_C R3, RZ, R0, RZ ;  /* 0x00000000ff03723e */ /* 0x001fca00048060ff */
[----:B------:R0:W-:Y:S01]  /*c510*/  STG.E.U8 desc[UR22][R26.64+0xf9], R3 ;  /* 0x0000f9031a007986 */ /* 0x0001e2000c101116 */
[----:B------:R-:W-:Y:S05]  /*c520*/  BRA `(.L_x_294) ;  /* 0x0000002000807947 */ /* 0x000fea0003800000 */
.L_x_37:
[C---:B------:R-:W-:Y:S01]  /*c530*/  ISETP.GE.AND P1, PT, R39.reuse, 0x1, PT ;  /* 0x000000012700780c */ /* 0x040fe20003f26270 */
[----:B------:R-:W-:Y:S01]  /*c540*/  FMUL R226, R226, UR24 ;  /* 0x00000018e2e27c20 */ /* 0x000fe20008400000 */
[----:B------:R-:W2:Y:S01]  /*c550*/  LDL.LU R227, [R1+0x10] ;  /* 0x0000100001e37983 */ /* 0x000ea20000300800 */
[----:B------:R-:W-:Y:S01]  /*c560*/  ISETP.GE.AND P0, PT, R39, 0x9, PT ;  /* 0x000000092700780c */ /* 0x000fe20003f06270 */
[----:B------:R-:W-:Y:S01]  /*c570*/  FMUL R225, R225, UR24 ;  /* 0x00000018e1e17c20 */ /* 0x000fe20008400000 */
[C---:B------:R-:W-:Y:S02]  /*c580*/  ISETP.LT.OR P4, PT, R34.reuse, 0x1, !P1 ;  /* 0x000000012200780c */ /* 0x040fe40004f81670 */
[C---:B------:R-:W-:Y:S02]  /*c590*/  ISETP.LT.OR P5, PT, R34.reuse, 0x2, !P1 ;  /* 0x000000022200780c */ /* 0x040fe40004fa1670 */
[----:B------:R-:W-:Y:S02]  /*c5a0*/  F2FP.SATFINITE.E5M2.F32.PACK_AB_MERGE_C R29, RZ, R226, RZ ;  /* 0x000000e2ff1d723e */ /* 0x000fe400048060ff */
[----:B------:R-:W-:Y:S01]  /*c5b0*/  ISETP.LT.OR P3, PT, R34, 0x1, !P0 ;  /* 0x000000012200780c */ /* 0x000fe20004761670 */
[----:B------:R-:W-:Y:S01]  /*c5c0*/  FMUL R224, R224, UR24 ;  /* 0x00000018e0e07c20 */ /* 0x000fe20008400000 */
[----:B------:R-:W-:Y:S01]  /*c5d0*/  ISETP.LT.OR P6, PT, R34, 0xa, !P1 ;  /* 0x0000000a2200780c */ /* 0x000fe20004fc1670 */
[----:B------:R-:W-:Y:S01]  /*c5e0*/  FMUL R223, R223, UR24 ;  /* 0x00000018dfdf7c20 */ /* 0x000fe20008400000 */
[----:B------:R-:W-:Y:S01]  /*c5f0*/  F2FP.SATFINITE.E5M2.F32.PACK_AB_MERGE_C R225, RZ, R225, RZ ;  /* 0x000000e1ffe1723e */ /* 0x000fe200048060ff */
[----:B------:R-:W-:Y:S01]  /*c600*/  FMUL R221, R221, UR24 ;  /* 0x00000018dddd7c20 */ /* 0x000fe20008400000 */
[----:B------:R-:W-:Y:S01]  /*c610*/  FMUL R222, R222, UR24 ;  /* 0x00000018dede7c20 */ /* 0x000fe20008400000 */
[----:B------:R0:W-:Y:S01]  /*c620*/  @!P4 STG.E.U8 desc[UR22][R24.64], R29 ;  /* 0x0000001d1800c986 */ /* 0x0001e2000c101116 */
[----:B------:R-:W-:-:S02]  /*c630*/  ISETP.LT.OR P4, PT, R34, 0x2, !P0 ;  /* 0x000000022200780c */ /* 0x000fc40004781670 */
[----:B------:R-:W-:Y:S01]  /*c640*/  F2FP.SATFINITE.E5M2.F32.PACK_AB_MERGE_C R31, RZ, R224, RZ ;  /* 0x000000e0ff1f723e */ /* 0x000fe200048060ff */
[----:B------:R3:W-:Y:S01]  /*c650*/  @!P5 STG.E.U8 desc[UR22][R24.64+0x1], R225 ;  /* 0x000001e11800d986 */ /* 0x0007e2000c101116 */
[----:B------:R-:W-:Y:S02]  /*c660*/  ISETP.LT.OR P5, PT, R34, 0x9, !P1 ;  /* 0x000000092200780c */ /* 0x000fe40004fa1670 */
[----:B------:R-:W-:Y:S01]  /*c670*/  F2FP.SATFINITE.E5M2.F32.PACK_AB_MERGE_C R223, RZ, R223, RZ ;  /* 0x000000dfffdf723e */ /* 0x000fe200048060ff */
[----:B------:R-:W-:Y:S01]  /*c680*/  FMUL R220, R220, UR24 ;  /* 0x00000018dcdc7c20 */ /* 0x000fe20008400000 */
[----:B------:R-:W-:Y:S01]  /*c690*/  F2FP.SATFINITE.E5M2.F32.PACK_AB_MERGE_C R221, RZ, R221, RZ ;  /* 0x000000ddffdd723e */ /* 0x000fe200048060ff */
[----:B------:R-:W-:Y:S01]  /*c6a0*/  @!P3 STG.E.U8 desc[UR22][R26.64], R31 ;  /* 0x0000001f1a00b986 */ /* 0x000fe2000c101116 */
[----:B------:R-:W-:-:S03]  /*c6b0*/  ISETP.LT.OR P3, PT, R34, 0x9, !P0 ;  /* 0x000000092200780c */ /* 0x000fc60004761670 */
[----:B------:R-:W-:Y:S01]  /*c6c0*/  @!P4 STG.E.U8 desc[UR22][R26.64+0x1], R223 ;  /* 0x000001df1a00c986 */ /* 0x000fe2000c101116 */
[----:B------:R-:W-:-:S03]  /*c6d0*/  ISETP.LT.OR P4, PT, R34, 0xa, !P0 ;  /* 0x0000000a2200780c */ /* 0x000fc60004781670 */
[----:B------:R-:W-:Y:S01]  /*c6e0*/  @!P6 STG.E.U8 desc[UR22][R24.64+0x9], R221 ;  /* 0x000009dd1800e986 */ /* 0x000fe2000c101116 */
[C---:B------:R-:W-:Y:S01]  /*c6f0*/  ISETP.LT.OR P6, PT, R34.reuse, 0x12, !P1 ;  /* 0x000000122200780c */ /* 0x040fe20004fc1670 */
[----:B------:R-:W-:Y:S01]  /*c700*/  FMUL R219, R219, UR24 ;  /* 0x00000018dbdb7c20 */ /* 0x000fe20008400000 */
[----:B0-----:R-:W-:Y:S01]  /*c710*/  F2FP.SATFINITE.E5M2.F32.PACK_AB_MERGE_C R29, RZ, R222, RZ ;  /* 0x000000deff1d723e */ /* 0x001fe200048060ff */
[----:B------:R-:W-:Y:S01]  /*c720*/  FMUL R217, R217, UR24 ;  /* 0x00000018d9d97c20 */ /* 0x000fe20008400000 */
[----:B------:R-:W4:Y:S01]  /*c730*/  LDL.LU R226, [R1+0xc] ;  /* 0x00000c0001e27983 */ /* 0x000f220000300800 */
[----:B------:R-:W-:Y:S02]  /*c740*/  F2FP.SATFINITE.E5M2.F32.PACK_AB_MERGE_C R33, RZ, R220, RZ ;  /* 0x000000dcff21723e */ /* 0x000fe400048060ff */
[----:B------:R-:W-:Y:S01]  /*c750*/  F2FP.SATFINITE.E5M2.F32.PACK_AB_MERGE_C R219, RZ, R219, RZ ;  /* 0x000000dbffdb723e */ /* 0x000fe200048060ff */
[----:B------:R0:W-:Y:S01]  /*c760*/  @!P5 STG.E.U8 desc[UR22][R24.64+0x8], R29 ;  /* 0x0000081d1800d986 */ /* 0x0001e2000c101116 */
[----:B------:R-:W-:-:S02]  /*c770*/  ISETP.LT.OR P5, PT, R34, 0x11, !P1 ;  /* 0x000000112200780c */ /* 0x000fc40004fa1670 */
[----:B------:R-:W-:Y:S01]  /*c780*/  F2FP.SATFINITE.E5M2.F32.PACK_AB_MERGE_C R217, RZ, R217, RZ ;  /* 0x000000d9ffd9723e */ /* 0x000fe200048060ff */
[----:B---3--:R-:W3:Y:S01]  /*c790*/  LDL.LU R225, [R1+0x8] ;  /* 0x0000080001e17983 */ /* 0x008ee20000300800 */
[----:B------:R-:W-:-:S03]  /*c7a0*/  FMUL R218, R218, UR24 ;  /* 0x00000018dada7c20 */ /* 0x000fc60008400000 */
[----:B------:R-:W4:Y:S04]  /*c7b0*/  LDL.LU R224, [R1+0x4] ;  /* 0x0000040001e07983 */ /* 0x000f280000300800 */
[----:B------:R-:W3:Y:S01]  /*c7c0*/  LDL.LU R222, [R1] ;  /* 0x0000000001de7983 */ /* 0x000ee20000300800 */
[----:B0-----:R-:W-:Y:S01]  /*c7d0*/  F2FP.SATFINITE.E5M2.F32.PACK_AB_MERGE_C R29, RZ, R218, RZ ;  /* 0x000000daff1d723e */ /* 0x001fe200048060ff */
[----:B------:R-:W-:Y:S01]  /*c7e0*/  FMUL R216, R216, UR24 ;  /* 0x00000018d8d87c20 */ /* 0x000fe20008400000 */
[----:B------:R-:W-:Y:S01]  /*c7f0*/  FMUL R215, R215, UR24 ;  /* 0x00000018d7d77c20 */ /* 0x000fe20008400000 */
[----:B------:R0:W-:Y:S01]  /*c800*/  @!P3 STG.E.U8 desc[UR22][R26.64+0x8], R33 ;  /* 0x000008211a00b986 */ /* 0x0001e2000c101116 */
[C---:B------:R-:W-:Y:S01]  /*c810*/  ISETP.LT.OR P3, PT, R34.reuse, 0x11, !P0 ;  /* 0x000000112200780c */ /* 0x040fe20004761670 */
[----:B------:R-:W-:Y:S01]  /*c820*/  FMUL R213, R213, UR24 ;  /* 0x00000018d5d57c20 */ /* 0x000fe20008400000 */
[----:B------:R-:W-:Y:S01]  /*c830*/  F2FP.SATFINITE.E5M2.F32.PACK_AB_MERGE_C R31, RZ, R216, RZ ;  /* 0x000000d8ff1f723e */ /* 0x000fe200048060ff */
[----:B------:R-:W-:Y:S01]  /*c840*/  @!P4 STG.E.U8 desc[UR22][R26.64+0x9], R219 ;  /* 0x000009db1a00c986 */ /* 0x000fe2000c101116 */
[----:B------:R-:W-:Y:S01]  /*c850*/  ISETP.LT.OR P4, PT, R34, 0x12, !P0 ;  /* 0x000000122200780c */ /* 0x000fe20004781670 */
[----:B------:R-:W-:Y:S01]  /*c860*/  FMUL R214, R214, UR24 ;  /* 0x00000018d6d67c20 */ /* 0x000fe20008400000 */
[----:B------:R-:W-:Y:S01]  /*c870*/  F2FP.SATFINITE.E5M2.F32.PACK_AB_MERGE_C R215, RZ, R215, RZ ;  /* 0x000000d7ffd7723e */ /* 0x000fe200048060ff */
[----:B------:R-:W-:Y:S01]  /*c880*/  @!P6 STG.E.U8 desc[UR22][R24.64+0x11], R217 ;  /* 0x000011d91800e986 */ /* 0x000fe2000c101116 */
[----:B------:R-:W-:Y:S01]  /*c890*/  ISETP.LT.OR P6, PT, R34, 0x1a, !P1 ;  /* 0x0000001a2200780c */ /* 0x000fe20004fc1670 */
[----:B------:R-:W-:Y:S01]  /*c8a0*/  FMUL R212, R212, UR24 ;  /* 0x00000018d4d47c20 */ /* 0x000fe20008400000 */
[----:B------:R-:W-:Y:S01]  /*c8b0*/  F2FP.SATFINITE.E5M2.F32.PACK_AB_MERGE_C R213, RZ, R213, RZ ;  /* 0x000000d5ffd5723e */ /* 0x000fe200048060ff */
[----:B------:R1:W-:Y:S01]  /*c8c0*/  @!P5 STG.E.U8 desc[UR22][R24.64+0x10], R29 ;  /* 0x0000101d1800d986 */ /* 0x0003e2000c101116 */
[C---:B------:R-:W-:Y:S01]  /*c8d0*/  ISETP.LT.OR P5, PT, R34.reuse, 0x19, !P1 ;  /* 0x000000192200780c */ /* 0x040fe20004fa1670 */
[----:B------:R-:W-:Y:S01]  /*c8e0*/  FMUL R211, R211, UR24 ;  /* 0x00000018d3d37c20 */ /* 0x000fe20008400000 */
[----:B------:R-:W-:Y:S01]  /*c8f0*/  FMUL R209, R209, UR24 ;  /* 0x00000018d1d17c20 */ /* 0x000fe20008400000 */
[----:B------:R1:W-:Y:S01]  /*c900*/  @!P3 STG.E.U8 desc[UR22][R26.64+0x10], R31 ;  /* 0x0000101f1a00b986 */ /* 0x0003e2000c101116 */
[----:B------:R-:W-:Y:S01]  /*c910*/  ISETP.LT.OR P3, PT, R34, 0x19, !P0 ;  /* 0x000000192200780c */ /* 0x000fe20004761670 */
[----:B------:R-:W-:Y:S01]  /*c920*/  FMUL R210, R210, UR24 ;  /* 0x00000018d2d27c20 */ /* 0x000fe20008400000 */
[----:B0-----:R-:W-:Y:S01]  /*c930*/  F2FP.SATFINITE.E5M2.F32.PACK_AB_MERGE_C R33, RZ, R212, RZ ;  /* 0x000000d4ff21723e */ /* 0x001fe200048060ff */
[----:B------:R-:W-:Y:S01]  /*c940*/  @!P4 STG.E.U8 desc[UR22][R26.64+0x11], R215 ;  /* 0x000011d71a00c986 */ /* 0x000fe2000c101116 */
[----:B------:R-:W-:Y:S01]  /*c950*/  ISETP.LT.OR P4, PT, R34, 0x1a, !P0 ;  /* 0x0000001a2200780c */ /* 0x000fe20004781670 */
[----:B------:R-:W-:Y:S01]  /*c960*/  FMUL R208, R208, UR24 ;  /* 0x00000018d0d07c20 */ /* 0x000fe20008400000 */
[----:B------:R-:W-:Y:S01]  /*c970*/  F2FP.SATFINITE.E5M2.F32.PACK_AB_MERGE_C R211, RZ, R211, RZ ;  /* 0x000000d3ffd3723e */ /* 0x000fe200048060ff */
[----:B------:R-:W-:Y:S01]  /*c980*/  @!P6 STG.E.U8 desc[UR22][R24.64+0x19], R213 ;  /* 0x000019d51800e986 */ /* 0x000fe2000c101116 */
[----:B------:R-:W-:Y:S01]  /*c990*/  ISETP.LT.OR P6, PT, R34, 0x22, !P1 ;  /* 0x000000222200780c */ /* 0x000fe20004fc1670 */
[----:B------:R-:W-:Y:S01]  /*c9a0*/  FMUL R207, R207, UR24 ;  /* 0x00000018cfcf7c20 */ /* 0x000fe20008400000 */
[----:B-1----:R-:W-:Y:S01]  /*c9b0*/  F2FP.SATFINITE.E5M2.F32.PACK_AB_MERGE_C R29, RZ, R214, RZ ;  /* 0x000000d6ff1d723e */ /* 0x002fe200048060ff */
[----:B------:R-:W-:Y:S01]  /*c9c0*/  FMUL R205, R205, UR24 ;  /* 0x00000018cdcd7c20 */ /* 0x000fe20008400000 */
[----:B------:R-:W-:Y:S01]  /*c9d0*/  F2FP.SATFINITE.E5M2.F32.PACK_AB_MERGE_C R209, RZ, R209, RZ ;  /* 0x000000d1ffd1723e */ /* 0x000fe200048060ff */
[----:B------:R-:W-:Y:S01]  /*c9e0*/  FMUL R206, R206, UR24 ;  /* 0x00000018cece7c20 */ /* 0x000fe20008400000 */
[----:B------:R-:W-:Y:S01]  /*c9f0*/  F2FP.SATFINITE.E5M2.F32.PACK_AB_MERGE_C R31, RZ, R208, RZ ;  /* 0x000000d0ff1f723e */ /* 0x000fe200048060ff */
[----:B------:R0:W-:Y:S01]  /*ca00*/  @!P5 STG.E.U8 desc[UR22][R24.64+0x18], R29 ;  /* 0x0000181d1800d986 */ /* 0x0001e2000c101116 */
[----:B------:R-:W-:Y:S01]  /*ca10*/  ISETP.LT.OR P5, PT, R34, 0x21, !P1 ;  /* 0x000000212200780c */ /* 0x000fe20004fa1670 */
[----:B------:R-:W-:Y:S01]  /*ca20*/  FMUL R204, R204, UR24 ;  /* 0x00000018cccc7c20 */ /* 0x000fe20008400000 */
[----:B------:R-:W-:Y:S01]  /*ca30*/  F2FP.SATFINITE.E5M2.F32.PACK_AB_MERGE_C R207, RZ, R207, RZ ;  /* 0x000000cfffcf723e */ /* 0x000fe200048060ff */
[----:B------:R1:W-:Y:S01]  /*ca40*/  @!P3 STG.E.U8 desc[UR22][R26.64+0x18], R33 ;  /* 0x000018211a00b986 */ /* 0x0003e2000c101116 */
[C---:B------:R-:W-:Y:S01]  /*ca50*/  ISETP.LT.OR P3, PT, R34.reuse, 0x21, !P0 ;  /* 0x000000212200780c */ /* 0x040fe20004761670 */
[----:B------:R-:W-:Y:S01]  /*ca60*/  FMUL R203, R203, UR24 ;  /* 0x00000018cbcb7c20 */ /* 0x000fe20008400000 */
[----:B------:R-:W-:Y:S01]  /*ca70*/  F2FP.SATFINITE.E5M2.F32.PACK_AB_MERGE_C R205, RZ, R205, RZ ;  /* 0x000000cdffcd723e */ /* 0x000fe200048060ff */
[----:B------:R-:W-:Y:S01]  /*ca80*/  @!P4 STG.E.U8 desc[UR22][R26.64+0x19], R211 ;  /* 0x000019d31a00c986 */ /* 0x000fe2000c101116 */
[C---:B------:R-:W-:Y:S01]  /*ca90*/  ISETP.LT.OR P4, PT, R34.reuse, 0x22, !P0 ;  /* 0x000000222200780c */ /* 0x040fe20004781670 */
[----:B------:R-:W-:Y:S01]  /*caa0*/  FMUL R201, R201, UR24 ;  /* 0x00000018c9c97c20 */ /* 0x000fe20008400000 */
[----:B------:R-:W-:Y:S01]  /*cab0*/  F2FP.SATFINITE.E5M2.F32.PACK_AB_MERGE_C R203, RZ, R203, RZ ;  /* 0x000000cbffcb723e */ /* 0x000fe200048060ff */
[----:B------:R-:W-:Y:S01]  /*cac0*/  @!P6 STG.E.U8 desc[UR22][R24.64+0x21], R209 ;  /* 0x000021d11800e986 */ /* 0x000fe2000c101116 */
[----:B------:R-:W-:Y:S01]  /*cad0*/  ISETP.LT.OR P6, PT, R34, 0x2a, !P1 ;  /* 0x0000002a2200780c */ /* 0x000fe20004fc1670 */
[----:B------:R-:W-:Y:S01]  /*cae0*/  FMUL R202, R202, UR24 ;  /* 0x00000018caca7c20 */ /* 0x000fe20008400000 */
[----:B0-----:R-:W-:Y:S01]  /*caf0*/  F2FP.SATFINITE.E5M2.F32.PACK_AB_MERGE_C R29, RZ, R210, RZ ;  /* 0x000000d2ff1d723e */ /* 0x001fe200048060ff */
[----:B------:R-:W-:Y:S01]  /*cb00*/  FMUL R200, R200, UR24 ;  /* 0x00000018c8c87c20 */ /* 0x000fe20008400000 */
[----:B-1----:R-:W-:Y:S01]  /*cb10*/  F2FP.SATFINITE.E5M2.F32.PACK_AB_MERGE_C R33, RZ, R204, RZ ;  /* 0x000000ccff21723e */ /* 0x002fe200048060ff */
[----:B------:R-:W-:Y:S01]  /*cb20*/  FMUL R199, R199, UR24 ;  /* 0x00000018c7c77c20 */ /* 0x000fe20008400000 */
[----:B------:R-:W-:Y:S01]  /*cb30*/  F2FP.SATFINITE.E5M2.F32.PACK_AB_MERGE_C R201, RZ, R201, RZ ;  /* 0x000000c9ffc9723e */ /* 0x000fe200048060ff */
[----:B------:R0:W-:Y:S01]  /*cb40*/  @!P5 STG.E.U8 desc[UR22][R24.64+0x20], R29 ;  /* 0x0000201d1800d986 */ /* 0x0001e2000c101116 */
[C---:B------:R-:W-:Y:S01]  /*cb50*/  ISETP.LT.OR P5, PT, R34.reuse, 0x29, !P1 ;  /* 0x000000292200780c */ /* 0x040fe20004fa1670 */
[----:B------:R-:W-:Y:S01]  /*cb60*/  FMUL R197, R197, UR24 ;  /* 0x00000018c5c57c20 */ /* 0x000fe20008400000 */
[----:B------:R-:W-:Y:S01]  /*cb70*/  F2FP.SATFINITE.E5M2.F32.PACK_AB_MERGE_C R199, RZ, R199, RZ ;  /* 0x000000c7ffc7723e */ /* 0x000fe200048060ff */
[----:B------:R1:W-:Y:S01]  /*cb80*/  @!P3 STG.E.U8 desc[UR22][R26.64+0x20], R31 ;  /* 0x0000201f1a00b986 */ /* 0x0003e2000c101116 */
[----:B------:R-:W-:Y:S01]  /*cb90*/  ISETP.LT.OR P3, PT, R34, 0x29, !P0 ;  /* 0x000000292200780c */ /* 0x000fe20004761670 */
[----:B------:R-:W-:Y:S01]  /*cba0*/  FMUL R198, R198, UR24 ;  /* 0x00000018c6c67c20 */ /* 0x000fe20008400000 */
[----:B------:R-:W-:Y:S01]  /*cbb0*/  F2FP.SATFINITE.E5M2.F32.PACK_AB_MERGE_C R197, RZ, R197, RZ ;  /* 0x000000c5ffc5723e */ /* 0x000fe200048060ff */
[----:B------:R-:W-:Y:S01]  /*cbc0*/  @!P4 STG.E.U8 desc[UR22][R26.64+0x21], R207 ;  /* 0x000021cf1a00c986 */ /* 0x000fe2000c101116 */
[----:B------:R-:W-:Y:S01]  /*cbd0*/  ISETP.LT.OR P4, PT, R34, 0x2a, !P0 ;  /* 0x0000002a2200780c */ /* 0x000fe20004781670 */
[----:B------:R-:W-:Y:S01]  /*cbe0*/  FMUL R196, R196, UR24 ;  /* 0x00000018c4c47c20 */ /* 0x000fe20008400000 */
[----:B------:R-:W-:Y:S01]  /*cbf0*/  FMUL R195, R195, UR24 ;  /* 0x00000018c3c37c20 */ /* 0x000fe20008400000 */
        /* <DEDUP_REMOVED lines=27> */
[----:B------:R-:W-:Y:S01]  /*cdb0*/  FMUL R186, R186, UR24 ;  /* 0x00000018baba7c20 */ /* 0x000fe20008400000 */
        /* <DEDUP_REMOVED lines=154> */
[----:B-----5:R-:W-:Y:S01]  /*d760*/  FMUL R5, R5, UR24 ;  /* 0x0000001805057c20 */ /* 0x020fe20008400000 */
[----:B0-----:R-:W-:Y:S01]  /*d770*/  F2FP.SATFINITE.E5M2.F32.PACK_AB_MERGE_C R29, RZ, R170, RZ ;  /* 0x000000aaff1d723e */ /* 0x001fe200048060ff */
[----:B------:R-:W-:Y:S01]  /*d780*/  FMUL R0, R0, UR24 ;  /* 0x0000001800007c20 */ /* 0x000fe20008400000 */
[----:B-1----:R-:W-:Y:S01]  /*d790*/  F2FP.SATFINITE.E5M2.F32.PACK_AB_MERGE_C R33, RZ, R164, RZ ;  /* 0x000000a4ff21723e */ /* 0x002fe200048060ff */
[----:B------:R-:W-:Y:S01]  /*d7a0*/  FMUL R6, R6, UR24 ;  /* 0x0000001806067c20 */ /* 0x000fe20008400000 */
[----:B------:R-:W-:Y:S01]  /*d7b0*/  F2FP.SATFINITE.E5M2.F32.PACK_AB_MERGE_C R7, RZ, R7, RZ ;  /* 0x00000007ff07723e */ /* 0x000fe200048060ff */
[----:B------:R0:W-:Y:S01]  /*d7c0*/  @!P5 STG.E.U8 desc[UR22][R24.64+0x70], R29 ;  /* 0x0000701d1800d986 */ /* 0x0001e2000c101116 */
[----:B------:R-:W-:Y:S01]  /*d7d0*/  ISETP.LT.OR P5, PT, R34, 0x79, !P1 ;  /* 0x000000792200780c */ /* 0x000fe20004fa1670 */
[----:B------:R-:W-:Y:S01]  /*d7e0*/  FMUL R2, R2, UR24 ;  /* 0x0000001802027c20 */ /* 0x000fe20008400000 */
[----:B------:R-:W-:Y:S01]  /*d7f0*/  F2FP.SATFINITE.E5M2.F32.PACK_AB_MERGE_C R5, RZ, R5, RZ ;  /* 0x00000005ff05723e */ /* 0x000fe200048060ff */
[----:B------:R1:W-:Y:S01]  /*d800*/  @!P3 STG.E.U8 desc[UR22][R26.64+0x70], R31 ;  /* 0x0000701f1a00b986 */ /* 0x0003e2000c101116 */
[----:B------:R-:W-:Y:S01]  /*d810*/  ISETP.LT.OR P3, PT, R34, 0x79, !P0 ;  /* 0x000000792200780c */ /* 0x000fe20004761670 */
[----:B------:R-:W-:Y:S01]  /*d820*/  FMUL R3, R3, UR24 ;  /* 0x0000001803037c20 */ /* 0x000fe20008400000 */
[----:B------:R-:W-:Y:S01]  /*d830*/  FMUL R4, R4, UR24 ;  /* 0x0000001804047c20 */ /* 0x000fe20008400000 */
[----:B------:R-:W-:Y:S01]  /*d840*/  @!P4 STG.E.U8 desc[UR22][R26.64+0x71], R167 ;  /* 0x000071a71a00c986 */ /* 0x000fe2000c101116 */
[----:B------:R-:W-:-:S03]  /*d850*/  ISETP.LT.OR P4, PT, R34, 0x7a, !P0 ;  /* 0x0000007a2200780c */ /* 0x000fc60004781670 */
[----:B------:R-:W-:Y:S01]  /*d860*/  @!P6 STG.E.U8 desc[UR22][R24.64+0x79], R165 ;  /* 0x000079a51800e986 */ /* 0x000fe2000c101116 */
[----:B------:R-:W-:Y:S02]  /*d870*/  ISETP.LT.OR P6, PT, R34, 0x82, !P1 ;  /* 0x000000822200780c */ /* 0x000fe40004fc1670 */
[----:B0-----:R-:W-:Y:S01]  /*d880*/  F2FP.SATFINITE.E5M2.F32.PACK_AB_MERGE_C R29, RZ, R166, RZ ;  /* 0x000000a6ff1d723e */ /* 0x001fe200048060ff */
[----:B------:R-:W4:Y:S01]  /*d890*/  LDL.LU R220, [R1+0x14] ;  /* 0x0000140001dc7983 */ /* 0x000f220000300800 */
[----:B-1----:R-:W-:-:S03]  /*d8a0*/  F2FP.SATFINITE.E5M2.F32.PACK_AB_MERGE_C R31, RZ, R160, RZ ;  /* 0x000000a0ff1f723e */ /* 0x002fc600048060ff */
[----:B------:R0:W-:Y:S01]  /*d8b0*/  @!P5 STG.E.U8 desc[UR22][R24.64+0x78], R29 ;  /* 0x0000781d1800d986 */ /* 0x0001e2000c101116 */
[----:B------:R-:W-:-:S03]  /*d8c0*/  ISETP.LT.OR P5, PT, R34, 0x81, !P1 ;  /* 0x000000812200780c */ /* 0x000fc60004fa1670 */
[----:B------:R1:W-:Y:S01]  /*d8d0*/  @!P3 STG.E.U8 desc[UR22][R26.64+0x78], R33 ;  /* 0x000078211a00b986 */ /* 0x0003e2000c101116 */
[----:B------:R-:W-:-:S03]  /*d8e0*/  ISETP.LT.OR P3, PT, R34, 0x81, !P0 ;  /* 0x000000812200780c */ /* 0x000fc60004761670 */
        /* <DEDUP_REMOVED lines=26> */
[----:B0-----:R-:W-:Y:S02]  /*da90*/  F2FP.SATFINITE.E5M2.F32.PACK_AB_MERGE_C R29, RZ, R154, RZ ;  /* 0x0000009aff1d723e */ /* 0x001fe400048060ff */
[----:B-1----:R-:W-:-:S03]  /*daa0*/  F2FP.SATFINITE.E5M2.F32.PACK_AB_MERGE_C R33, RZ, R20, RZ ;  /* 0x00000014ff21723e */ /* 0x002fc600048060ff */
[----:B------:R0:W-:Y:S01]  /*dab0*/  @!P5 STG.E.U8 desc[UR22][R24.64+0x90], R29 ;  /* 0x0000901d1800d986 */ /* 0x0001e2000c101116 */
[----:B------:R-:W-:-:S03]  /*dac0*/  ISETP.LT.OR P5, PT, R34, 0x99, !P1 ;  /* 0x000000992200780c */ /* 0x000fc60004fa1670 */
[----:B------:R-:W-:Y:S01]  /*dad0*/  @!P3 STG.E.U8 desc[UR22][R26.64+0x90], R31 ;  /* 0x0000901f1a00b986 */ /* 0x000fe2000c101116 */
[----:B------:R-:W-:-:S03]  /*dae0*/  ISETP.LT.OR P3, PT, R34, 0x99, !P0 ;  /* 0x000000992200780c */ /* 0x000fc60004761670 */
[----:B------:R1:W-:Y:S01]  /*daf0*/  @!P4 STG.E.U8 desc[UR22][R26.64+0x91], R23 ;  /* 0x000091171a00c986 */ /* 0x0003e2000c101116 */
[----:B------:R-:W-:-:S03]  /*db00*/  ISETP.LT.OR P4, PT, R34, 0x9a, !P0 ;  /* 0x0000009a2200780c */ /* 0x000fc60004781670 */
[----:B------:R2:W-:Y:S01]  /*db10*/  @!P6 STG.E.U8 desc[UR22][R24.64+0x99], R21 ;  /* 0x000099151800e986 */ /* 0x0005e2000c101116 */
[----:B------:R-:W-:Y:S02]  /*db20*/  ISETP.LT.OR P6, PT, R34, 0xa2, !P1 ;  /* 0x000000a22200780c */ /* 0x000fe40004fc1670 */
[----:B0-----:R-:W-:-:S05]  /*db30*/  F2FP.SATFINITE.E5M2.F32.PACK_AB_MERGE_C R29, RZ, R22, RZ ;  /* 0x00000016ff1d723e */ /* 0x001fca00048060ff */
[----:B------:R-:W-:Y:S01]  /*db40*/  @!P5 STG.E.U8 desc[UR22][R24.64+0x98], R29 ;  /* 0x0000981d1800d986 */ /* 0x000fe2000c101116 */
[C---:B------:R-:W-:Y:S02]  /*db50*/  ISETP.LT.OR P5, PT, R34.reuse, 0xa1, !P1 ;  /* 0x000000a12200780c */ /* 0x040fe40004fa1670 */
[----:B-1----:R-:W-:Y:S01]  /*db60*/  F2FP.SATFINITE.E5M2.F32.PACK_AB_MERGE_C R23, RZ, R18, RZ ;  /* 0x00000012ff17723e */ /* 0x002fe200048060ff */
[----:B------:R-:W-:Y:S01]  /*db70*/  @!P3 STG.E.U8 desc[UR22][R26.64+0x98], R33 ;  /* 0x000098211a00b986 */ /* 0x000fe2000c101116 */
[C---:B------:R-:W-:Y:S02]  /*db80*/  ISETP.LT.OR P3, PT, R34.reuse, 0xa1, !P0 ;  /* 0x000000a12200780c */ /* 0x040fe40004761670 */
[----:B--2---:R-:W-:Y:S01]  /*db90*/  F2FP.SATFINITE.E5M2.F32.PACK_AB_MERGE_C R21, RZ, R16, RZ ;  /* 0x00000010ff15723e */ /* 0x004fe200048060ff */
[----:B------:R0:W-:Y:S01]  /*dba0*/  @!P4 STG.E.U8 desc[UR22][R26.64+0x99], R19 ;  /* 0x000099131a00c986 */ /* 0x0001e2000c101116 */
[----:B------:R-:W-:-:S03]  /*dbb0*/  ISETP.LT.OR P4, PT, R34, 0xa2, !P0 ;  /* 0x000000a22200780c */ /* 0x000fc60004781670 */
[----:B------:R1:W-:Y:S01]  /*dbc0*/  @!P6 STG.E.U8 desc[UR22][R24.64+0xa1], R17 ;  /* 0x0000a1111800e986 */ /* 0x0003e2000c101116 */
[----:B------:R-:W-:-:S03]  /*dbd0*/  ISETP.LT.OR P6, PT, R34, 0xaa, !P1 ;  /* 0x000000aa2200780c */ /* 0x000fc60004fc1670 */
[----:B------:R-:W-:Y:S01]  /*dbe0*/  @!P5 STG.E.U8 desc[UR22][R24.64+0xa0], R23 ;  /* 0x0000a0171800d986 */ /* 0x000fe2000c101116 */
[----:B------:R-:W-:-:S03]  /*dbf0*/  ISETP.LT.OR P5, PT, R34, 0xa9, !P1 ;  /* 0x000000a92200780c */ /* 0x000fc60004fa1670 */
[----:B------:R-:W-:Y:S01]  /*dc00*/  @!P3 STG.E.U8 desc[UR22][R26.64+0xa0], R21 ;  /* 0x0000a0151a00b986 */ /* 0x000fe2000c101116 */
[C---:B------:R-:W-:Y:S02]  /*dc10*/  ISETP.LT.OR P3, PT, R34.reuse, 0xa9, !P0 ;  /* 0x000000a92200780c */ /* 0x040fe40004761670 */
[----:B0-----:R-:W-:Y:S01]  /*dc20*/  F2FP.SATFINITE.E5M2.F32.PACK_AB_MERGE_C R19, RZ, R14, RZ ;  /* 0x0000000eff13723e */ /* 0x001fe200048060ff */
[----:B------:R0:W-:Y:S01]  /*dc30*/  @!P4 STG.E.U8 desc[UR22][R26.64+0xa1], R15 ;  /* 0x0000a10f1a00c986 */ /* 0x0001e2000c101116 */
[C---:B------:R-:W-:Y:S02]  /*dc40*/  ISETP.LT.OR P4, PT, R34.reuse, 0xaa, !P0 ;  /* 0x000000aa2200780c */ /* 0x040fe40004781670 */
[----:B-1----:R-:W-:Y:S01]  /*dc50*/  F2FP.SATFINITE.E5M2.F32.PACK_AB_MERGE_C R17, RZ, R12, RZ ;  /* 0x0000000cff11723e */ /* 0x002fe200048060ff */
        /* <DEDUP_REMOVED lines=15> */
[----:B0-----:R-:W-:Y:S02]  /*dd50*/  F2FP.SATFINITE.E5M2.F32.PACK_AB_MERGE_C R11, RZ, R6, RZ ;  /* 0x00000006ff0b723e */ /* 0x001fe400048060ff */
[C---:B------:R-:W-:Y:S01]  /*dd60*/  ISETP.LT.OR P3, PT, R34.reuse, 0xb9, !P0 ;  /* 0x000000b92200780c */ /* 0x040fe20004761670 */
[----:B------:R0:W-:Y:S01]  /*dd70*/  @!P4 STG.E.U8 desc[UR22][R26.64+0xb1], R7 ;  /* 0x0000b1071a00c986 */ /* 0x0001e2000c101116 */
[----:B-1----:R-:W-:Y:S02]  /*dd80*/  F2FP.SATFINITE.E5M2.F32.PACK_AB_MERGE_C R9, RZ, R4, RZ ;  /* 0x00000004ff09723e */ /* 0x002fe400048060ff */
[C---:B------:R-:W-:Y:S01]  /*dd90*/  ISETP.LT.OR P4, PT, R34.reuse, 0xba, !P0 ;  /* 0x000000ba2200780c */ /* 0x040fe20004781670 */
[----:B------:R1:W-:Y:S04]  /*dda0*/  @!P6 STG.E.U8 desc[UR22][R24.64+0xb9], R5 ;  /* 0x0000b9051800e986 */ /* 0x0003e8000c101116 */
[----:B------:R2:W-:Y:S01]  /*ddb0*/  @!P5 STG.E.U8 desc[UR22][R24.64+0xb8], R11 ;  /* 0x0000b80b1800d986 */ /* 0x0005e2000c101116 */
[----:B------:R-:W-:Y:S01]  /*ddc0*/  FMUL R4, R227, UR24 ;  /* 0x00000018e3047c20 */ /* 0x000fe20008400000 */
[----:B------:R-:W-:-:S02]  /*ddd0*/  ISETP.LT.OR P5, PT, R34, 0xc1, !P1 ;  /* 0x000000c12200780c */ /* 0x000fc40004fa1670 */
[----:B0-----:R-:W-:Y:S02]  /*dde0*/  F2FP.SATFINITE.E5M2.F32.PACK_AB_MERGE_C R7, RZ, R3, RZ ;  /* 0x00000003ff07723e */ /* 0x001fe400048060ff */
[----:B-1----:R-:W-:Y:S01]  /*ddf0*/  F2FP.SATFINITE.E5M2.F32.PACK_AB_MERGE_C R5, RZ, R0, RZ ;  /* 0x00000000ff05723e */ /* 0x002fe200048060ff */
[----:B---3--:R-:W-:Y:S01]  /*de00*/  FMUL R0, R222, UR24 ;  /* 0x00000018de007c20 */ /* 0x008fe20008400000 */
[----:B------:R-:W-:Y:S01]  /*de10*/  ISETP.LT.OR P6, PT, R34, 0xc2, !P1 ;  /* 0x000000c22200780c */ /* 0x000fe20004fc1670 */
[----:B------:R-:W3:Y:S01]  /*de20*/  LDL.LU R222, [R1+0x20] ;  /* 0x0000200001de7983 */ /* 0x000ee20000300800 */
[----:B--2---:R-:W-:Y:S02]  /*de30*/  F2FP.SATFINITE.E5M2.F32.PACK_AB_MERGE_C R11, RZ, R2, RZ ;  /* 0x00000002ff0b723e */ /* 0x004fe400048060ff */
[----:B------:R-:W-:Y:S01]  /*de40*/  F2FP.SATFINITE.E5M2.F32.PACK_AB_MERGE_C R13, RZ, R0, RZ ;  /* 0x00000000ff0d723e */ /* 0x000fe200048060ff */
[----:B----4-:R-:W-:Y:S01]  /*de50*/  FMUL R0, R224, UR24 ;  /* 0x00000018e0007c20 */ /* 0x010fe20008400000 */
[----:B------:R-:W-:Y:S01]  /*de60*/  FMUL R2, R225, UR24 ;  /* 0x00000018e1027c20 */ /* 0x000fe20008400000 */
[----:B------:R-:W2:Y:S04]  /*de70*/  LDL.LU R224, [R1+0x24] ;  /* 0x0000240001e07983 */ /* 0x000ea80000300800 */
[----:B------:R-:W4:Y:S01]  /*de80*/  LDL.LU R225, [R1+0x28] ;  /* 0x0000280001e17983 */ /* 0x000f220000300800 */
[----:B------:R-:W-:-:S03]  /*de90*/  FMUL R3, R226, UR24 ;  /* 0x00000018e2037c20 */ /* 0x000fc60008400000 */
[----:B------:R-:W4:Y:S04]  /*dea0*/  LDL.LU R226, [R1+0x2c] ;  /* 0x00002c0001e27983 */ /* 0x000f280000300800 */
[----:B------:R-:W4:Y:S04]  /*deb0*/  LDL.LU R227, [R1+0x30] ;  /* 0x0000300001e37983 */ /* 0x000f280000300800 */
[----:B------:R-:W-:Y:S01]  /*dec0*/  @!P3 STG.E.U8 desc[UR22][R26.64+0xb8], R9 ;  /* 0x0000b8091a00b986 */ /* 0x000fe2000c101116 */
[----:B------:R-:W-:-:S03]  /*ded0*/  ISETP.LT.OR P3, PT, R34, 0xc1, !P0 ;  /* 0x000000c12200780c */ /* 0x000fc60004761670 */
[----:B------:R0:W-:Y:S01]  /*dee0*/  @!P4 STG.E.U8 desc[UR22][R26.64+0xb9], R7 ;  /* 0x0000b9071a00c986 */ /* 0x0001e2000c101116 */
[----:B------:R-:W-:-:S03]  /*def0*/  ISETP.LT.OR P4, PT, R34, 0xc2, !P0 ;  /* 0x000000c22200780c */ /* 0x000fc60004781670 */
[----:B------:R-:W-:Y:S01]  /*df00*/  @!P5 STG.E.U8 desc[UR22][R24.64+0xc0], R11 ;  /* 0x0000c00b1800d986 */ /* 0x000fe2000c101116 */
[----:B------:R-:W-:-:S03]  /*df10*/  ISETP.LT.OR P5, PT, R34, 0xc9, !P1 ;  /* 0x000000c92200780c */ /* 0x000fc60004fa1670 */
[----:B------:R1:W-:Y:S01]  /*df20*/  @!P6 STG.E.U8 desc[UR22][R24.64+0xc1], R5 ;  /* 0x0000c1051800e986 */ /* 0x0003e2000c101116 */
[----:B0-----:R-:W-:-:S03]  /*df30*/  F2FP.SATFINITE.E5M2.F32.PACK_AB_MERGE_C R7, RZ, R0, RZ ;  /* 0x00000000ff07723e */ /* 0x001fc600048060ff */
[----:B------:R-:W-:Y:S01]  /*df40*/  @!P3 STG.E.U8 desc[UR22][R26.64+0xc0], R13 ;  /* 0x0000c00d1a00b986 */ /* 0x000fe2000c101116 */
[C---:B------:R-:W-:Y:S02]  /*df50*/  ISETP.LT.OR P6, PT, R34.reuse, 0xca, !P1 ;  /* 0x000000ca2200780c */ /* 0x040fe40004fc1670 */
[----:B-1----:R-:W-:Y:S01]  /*df60*/  F2FP.SATFINITE.E5M2.F32.PACK_AB_MERGE_C R5, RZ, R2, RZ ;  /* 0x00000002ff05723e */ /* 0x002fe200048060ff */
[----:B------:R0:W-:Y:S01]  /*df70*/  @!P4 STG.E.U8 desc[UR22][R26.64+0xc1], R7 ;  /* 0x0000c1071a00c986 */ /* 0x0001e2000c101116 */
[C---:B------:R-:W-:Y:S02]  /*df80*/  ISETP.LT.OR P3, PT, R34.reuse, 0xc9, !P0 ;  /* 0x000000c92200780c */ /* 0x040fe40004761670 */
[C---:B------:R-:W-:Y:S01]  /*df90*/  ISETP.LT.OR P4, PT, R34.reuse, 0xca, !P0 ;  /* 0x000000ca2200780c */ /* 0x040fe20004781670 */
[----:B------:R1:W-:Y:S01]  /*dfa0*/  @!P5 STG.E.U8 desc[UR22][R24.64+0xc8], R5 ;  /* 0x0000c8051800d986 */ /* 0x0003e2000c101116 */
[----:B------:R-:W-:Y:S02]  /*dfb0*/  ISETP.LT.OR P5, PT, R34, 0xd1, !P1 ;  /* 0x000000d12200780c */ /* 0x000fe40004fa1670 */
[----:B------:R-:W-:-:S02]  /*dfc0*/  F2FP.SATFINITE.E5M2.F32.PACK_AB_MERGE_C R9, RZ, R3, RZ ;  /* 0x00000003ff09723e */ /* 0x000fc400048060ff */
[----:B------:R-:W-:-:S03]  /*dfd0*/  F2FP.SATFINITE.E5M2.F32.PACK_AB_MERGE_C R11, RZ, R4, RZ ;  /* 0x00000004ff0b723e */ /* 0x000fc600048060ff */
[----:B------:R1:W-:Y:S04]  /*dfe0*/  @!P6 STG.E.U8 desc[UR22][R24.64+0xc9], R9 ;  /* 0x0000c9091800e986 */ /* 0x0003e8000c101116 */
[----:B------:R-:W-:Y:S01]  /*dff0*/  @!P3 STG.E.U8 desc[UR22][R26.64+0xc8], R11 ;  /* 0x0000c80b1a00b986 */ /* 0x000fe2000c101116 */
[----:B------:R-:W-:-:S03]  /*e000*/  FMUL R0, R220, UR24 ;  /* 0x00000018dc007c20 */ /* 0x000fc60008400000 */
[----:B------:R-:W4:Y:S02]  /*e010*/  LDL.LU R220, [R1+0x34] ;  /* 0x0000340001dc7983 */ /* 0x000f240000300800 */
[----:B0-----:R-:W-:Y:S01]  /*e020*/  F2FP.SATFINITE.E5M2.F32.PACK_AB_MERGE_C R7, RZ, R0, RZ ;  /* 0x00000000ff07723e */ /* 0x001fe200048060ff */
[----:B------:R-:W-:Y:S02]  /*e030*/  FMUL R2, R221, UR24 ;  /* 0x00000018dd027c20 */ /* 0x000fe40008400000 */
[----:B------:R-:W4:Y:S03]  /*e040*/  LDL.LU R221, [R1+0x38] ;  /* 0x0000380001dd7983 */ /* 0x000f260000300800 */
[----:B-1----:R-:W-:Y:S01]  /*e050*/  F2FP.SATFINITE.E5M2.F32.PACK_AB_MERGE_C R5, RZ, R2, RZ ;  /* 0x00000002ff05723e */ /* 0x002fe200048060ff */
[----:B------:R-:W-:Y:S04]  /*e060*/  @!P4 STG.E.U8 desc[UR22][R26.64+0xc9], R7 ;  /* 0x0000c9071a00c986 */ /* 0x000fe8000c101116 */
[----:B------:R0:W-:Y:S01]  /*e070*/  @!P5 STG.E.U8 desc[UR22][R24.64+0xd0], R5 ;  /* 0x0000d0051800d986 */ /* 0x0001e2000c101116 */
[----:B------:R-:W-:-:S03]  /*e080*/  FMUL R3, R223, UR24 ;  /* 0x00000018df037c20 */ /* 0x000fc60008400000 */
[----:B------:R-:W4:Y:S02]  /*e090*/  LDL.LU R223, [R1+0x3c] ;  /* 0x00003c0001df7983 */ /* 0x000f240000300800 */
[----:B------:R-:W-:Y:S01]  /*e0a0*/  F2FP.SATFINITE.E5M2.F32.PACK_AB_MERGE_C R9, RZ, R3, RZ ;  /* 0x00000003ff09723e */ /* 0x000fe200048060ff */
[----:B---3--:R-:W-:Y:S02]  /*e0b0*/  FMUL R0, R222, UR24 ;  /* 0x00000018de007c20 */ /* 0x008fe40008400000 */
[----:B------:R-:W3:Y:S03]  /*e0c0*/  LDL.LU R222, [R1+0x40] ;  /* 0x0000400001de7983 */ /* 0x000ee60000300800 */
[----:B------:R-:W-:Y:S01]  /*e0d0*/  F2FP.SATFINITE.E5M2.F32.PACK_AB_MERGE_C R13, RZ, R0, RZ ;  /* 0x00000000ff0d723e */ /* 0x000fe200048060ff */
[----:B--2---:R-:W-:Y:S02]  /*e0e0*/  FMUL R2, R224, UR24 ;  /* 0x00000018e0027c20 */ /* 0x004fe40008400000 */
[----:B------:R-:W2:Y:S01]  /*e0f0*/  LDL.LU R224, [R1+0x44] ;  /* 0x0000440001e07983 */ /* 0x000ea20000300800 */
[----:B----4-:R-:W-:-:S03]  /*e100*/  FMUL R0, R225, UR24 ;  /* 0x00000018e1007c20 */ /* 0x010fc60008400000 */
[----:B------:R-:W4:Y:S01]  /*e110*/  LDL.LU R225, [R1+0x48] ;  /* 0x0000480001e17983 */ /* 0x000f220000300800 */
[----:B------:R-:W-:Y:S01]  /*e120*/  FMUL R3, R226, UR24 ;  /* 0x00000018e2037c20 */ /* 0x000fe20008400000 */
[----:B0-----:R-:W-:Y:S02]  /*e130*/  F2FP.SATFINITE.E5M2.F32.PACK_AB_MERGE_C R5, RZ, R0, RZ ;  /* 0x00000000ff05723e */ /* 0x001fe400048060ff */
[----:B------:R-:W4:Y:S01]  /*e140*/  LDL.LU R226, [R1+0x4c] ;  /* 0x00004c0001e27983 */ /* 0x000f220000300800 */
[----:B------:R-:W-:-:S03]  /*e150*/  FMUL R0, R227, UR24 ;  /* 0x00000018e3007c20 */ /* 0x000fc60008400000 */
[----:B------:R-:W4:Y:S01]  /*e160*/  LDL.LU R227, [R1+0x50] ;  /* 0x0000500001e37983 */ /* 0x000f220000300800 */
[C---:B------:R-:W-:Y:S02]  /*e170*/  ISETP.LT.OR P6, PT, R34.reuse, 0xd2, !P1 ;  /* 0x000000d22200780c */ /* 0x040fe40004fc1670 */
[C---:B------:R-:W-:Y:S01]  /*e180*/  ISETP.LT.OR P4, PT, R34.reuse, 0xd2, !P0 ;  /* 0x000000d22200780c */ /* 0x040fe20004781670 */
[----:B------:R-:W4:Y:S01]  /*e190*/  LDL.LU R218, [R1+0x54] ;  /* 0x0000540001da7983 */ /* 0x000f220000300800 */
[C---:B------:R-:W-:Y:S02]  /*e1a0*/  ISETP.LT.OR P3, PT, R34.reuse, 0xd1, !P0 ;  /* 0x000000d12200780c */ /* 0x040fe40004761670 */
[----:B------:R-:W-:Y:S02]  /*e1b0*/  ISETP.LT.OR P5, PT, R34, 0xd9, !P1 ;  /* 0x000000d92200780c */ /* 0x000fe40004fa1670 */
[----:B------:R-:W-:Y:S02]  /*e1c0*/  F2FP.SATFINITE.E5M2.F32.PACK_AB_MERGE_C R7, RZ, R2, RZ ;  /* 0x00000002ff07723e */ /* 0x000fe400048060ff */
[----:B------:R-:W-:-:S03]  /*e1d0*/  F2FP.SATFINITE.E5M2.F32.PACK_AB_MERGE_C R11, RZ, R0, RZ ;  /* 0x00000000ff0b723e */ /* 0x000fc600048060ff */
[----:B------:R0:W-:Y:S01]  /*e1e0*/  @!P6 STG.E.U8 desc[UR22][R24.64+0xd1], R9 ;  /* 0x0000d1091800e986 */ /* 0x0001e2000c101116 */
[----:B------:R-:W-:-:S03]  /*e1f0*/  ISETP.LT.OR P6, PT, R34, 0xda, !P1 ;  /* 0x000000da2200780c */ /* 0x000fc60004fc1670 */
[----:B------:R-:W-:Y:S01]  /*e200*/  @!P4 STG.E.U8 desc[UR22][R26.64+0xd1], R7 ;  /* 0x0000d1071a00c986 */ /* 0x000fe2000c101116 */
[----:B------:R-:W-:-:S03]  /*e210*/  ISETP.LT.OR P4, PT, R34, 0xda, !P0 ;  /* 0x000000da2200780c */ /* 0x000fc60004781670 */
[----:B------:R-:W-:Y:S01]  /*e220*/  @!P3 STG.E.U8 desc[UR22][R26.64+0xd0], R13 ;  /* 0x0000d00d1a00b986 */ /* 0x000fe2000c101116 */
[----:B0-----:R-:W-:-:S03]  /*e230*/  F2FP.SATFINITE.E5M2.F32.PACK_AB_MERGE_C R9, RZ, R3, RZ ;  /* 0x00000003ff09723e */ /* 0x001fc600048060ff */
[----:B------:R0:W-:Y:S04]  /*e240*/  @!P5 STG.E.U8 desc[UR22][R24.64+0xd8], R5 ;  /* 0x0000d8051800d986 */ /* 0x0001e8000c101116 */
[----:B------:R1:W-:Y:S01]  /*e250*/  @!P6 STG.E.U8 desc[UR22][R24.64+0xd9], R9 ;  /* 0x0000d9091800e986 */ /* 0x0003e2000c101116 */
[----:B------:R-:W-:-:S03]  /*e260*/  FMUL R0, R220, UR24 ;  /* 0x00000018dc007c20 */ /* 0x000fc60008400000 */
[----:B------:R-:W4:Y:S02]  /*e270*/  LDL.LU R220, [R1+0x58] ;  /* 0x0000580001dc7983 */ /* 0x000f240000300800 */
[----:B0-----:R-:W-:Y:S01]  /*e280*/  F2FP.SATFINITE.E5M2.F32.PACK_AB_MERGE_C R5, RZ, R0, RZ ;  /* 0x00000000ff05723e */ /* 0x001fe200048060ff */
[----:B------:R-:W-:Y:S02]  /*e290*/  FMUL R2, R221, UR24 ;  /* 0x00000018dd027c20 */ /* 0x000fe40008400000 */
[----:B------:R-:W4:Y:S03]  /*e2a0*/  LDL.LU R221, [R1+0x5c] ;  /* 0x00005c0001dd7983 */ /* 0x000f260000300800 */
[----:B------:R-:W-:Y:S01]  /*e2b0*/  F2FP.SATFINITE.E5M2.F32.PACK_AB_MERGE_C R7, RZ, R2, RZ ;  /* 0x00000002ff07723e */ /* 0x000fe200048060ff */
[----:B------:R0:W-:Y:S01]  /*e2c0*/  @!P4 STG.E.U8 desc[UR22][R26.64+0xd9], R5 ;  /* 0x0000d9051a00c986 */ /* 0x0001e2000c101116 */
[----:B------:R-:W-:-:S03]  /*e2d0*/  FMUL R3, R223, UR24 ;  /* 0x00000018df037c20 */ /* 0x000fc60008400000 */
[----:B------:R-:W4:Y:S02]  /*e2e0*/  LDL.LU R223, [R1+0x60] ;  /* 0x0000600001df7983 */ /* 0x000f240000300800 */
[----:B-1----:R-:W-:Y:S01]  /*e2f0*/  F2FP.SATFINITE.E5M2.F32.PACK_AB_MERGE_C R9, RZ, R3, RZ ;  /* 0x00000003ff09723e */ /* 0x002fe200048060ff */
[----:B---3--:R-:W-:Y:S02]  /*e300*/  FMUL R4, R222, UR24 ;  /* 0x00000018de047c20 */ /* 0x008fe40008400000 */
[----:B------:R-:W3:Y:S01]  /*e310*/  LDL.LU R222, [R1+0x64] ;  /* 0x0000640001de7983 */ /* 0x000ee20000300800 */
[----:B--2---:R-:W-:-:S03]  /*e320*/  FMUL R0, R224, UR24 ;  /* 0x00000018e0007c20 */ /* 0x004fc60008400000 */
[----:B------:R-:W2:Y:S01]  /*e330*/  LDL.LU R224, [R1+0x68] ;  /* 0x0000680001e07983 */ /* 0x000ea20000300800 */
[----:B----4-:R-:W-:Y:S01]  /*e340*/  FMUL R2, R225, UR24 ;  /* 0x00000018e1027c20 */ /* 0x010fe20008400000 */
[----:B0-----:R-:W-:Y:S02]  /*e350*/  F2FP.SATFINITE.E5M2.F32.PACK_AB_MERGE_C R5, RZ, R0, RZ ;  /* 0x00000000ff05723e */ /* 0x001fe400048060ff */
[----:B------:R-:W4:Y:S01]  /*e360*/  LDL.LU R225, [R1+0x6c] ;  /* 0x00006c0001e17983 */ /* 0x000f220000300800 */
[----:B------:R-:W-:-:S03]  /*e370*/  FMUL R3, R226, UR24 ;  /* 0x00000018e2037c20 */ /* 0x000fc60008400000 */
[----:B------:R-:W4:Y:S01]  /*e380*/  LDL.LU R226, [R1+0x70] ;  /* 0x0000700001e27983 */ /* 0x000f220000300800 */
[----:B------:R-:W-:-:S03]  /*e390*/  FMUL R0, R227, UR24 ;  /* 0x00000018e3007c20 */ /* 0x000fc60008400000 */
[----:B------:R-:W4:Y:S01]  /*e3a0*/  LDL.LU R227, [R1+0x74] ;  /* 0x0000740001e37983 */ /* 0x000f220000300800 */
[C---:B------:R-:W-:Y:S02]  /*e3b0*/  ISETP.LT.OR P3, PT, R34.reuse, 0xd9, !P0 ;  /* 0x000000d92200780c */ /* 0x040fe40004761670 */
[C---:B------:R-:W-:Y:S02]  /*e3c0*/  ISETP.LT.OR P5, PT, R34.reuse, 0xe1, !P1 ;  /* 0x000000e12200780c */ /* 0x040fe40004fa1670 */
[C---:B------:R-:W-:Y:S02]  /*e3d0*/  ISETP.LT.OR P6, PT, R34.reuse, 0xe2, !P1 ;  /* 0x000000e22200780c */ /* 0x040fe40004fc1670 */
[----:B------:R-:W-:-:S07]  /*e3e0*/  ISETP.LT.OR P4, PT, R34, 0xe2, !P0 ;  /* 0x000000e22200780c */ /* 0x000fce0004781670 */
[----:B------:R-:W-:Y:S01]  /*e3f0*/  @!P3 STG.E.U8 desc[UR22][R26.64+0xd8], R11 ;  /* 0x0000d80b1a00b986 */ /* 0x000fe2000c101116 */
[----:B------:R-:W-:-:S03]  /*e400*/  ISETP.LT.OR P3, PT, R34, 0xe1, !P0 ;  /* 0x000000e12200780c */ /* 0x000fc60004761670 */
[----:B------:R0:W-:Y:S01]  /*e410*/  @!P5 STG.E.U8 desc[UR22][R24.64+0xe0], R7 ;  /* 0x0000e0071800d986 */ /* 0x0001e2000c101116 */
[----:B------:R-:W-:-:S03]  /*e420*/  ISETP.LT.OR P5, PT, R34, 0xe9, !P1 ;  /* 0x000000e92200780c */ /* 0x000fc60004fa1670 */
[----:B------:R1:W-:Y:S01]  /*e430*/  @!P6 STG.E.U8 desc[UR22][R24.64+0xe1], R9 ;  /* 0x0000e1091800e986 */ /* 0x0003e2000c101116 */
[----:B------:R-:W-:Y:S02]  /*e440*/  ISETP.LT.OR P6, PT, R34, 0xea, !P1 ;  /* 0x000000ea2200780c */ /* 0x000fe40004fc1670 */
[----:B------:R-:W-:Y:S01]  /*e450*/  F2FP.SATFINITE.E5M2.F32.PACK_AB_MERGE_C R13, RZ, R4, RZ ;  /* 0x00000004ff0d723e */ /* 0x000fe200048060ff */
[----:B------:R1:W-:Y:S01]  /*e460*/  @!P4 STG.E.U8 desc[UR22][R26.64+0xe1], R5 ;  /* 0x0000e1051a00c986 */ /* 0x0003e2000c101116 */
[----:B0-----:R-:W-:-:S03]  /*e470*/  F2FP.SATFINITE.E5M2.F32.PACK_AB_MERGE_C R7, RZ, R2, RZ ;  /* 0x00000002ff07723e */ /* 0x001fc600048060ff */
[----:B------:R-:W-:Y:S01]  /*e480*/  @!P3 STG.E.U8 desc[UR22][R26.64+0xe0], R13 ;  /* 0x0000e00d1a00b986 */ /* 0x000fe2000c101116 */
[----:B-1----:R-:W-:-:S03]  /*e490*/  F2FP.SATFINITE.E5M2.F32.PACK_AB_MERGE_C R9, RZ, R3, RZ ;  /* 0x00000003ff09723e */ /* 0x002fc600048060ff */
[----:B------:R0:W-:Y:S01]  /*e4a0*/  @!P5 STG.E.U8 desc[UR22][R24.64+0xe8], R7 ;  /* 0x0000e8071800d986 */ /* 0x0001e2000c101116 */
[C---:B------:R-:W-:Y:S02]  /*e4b0*/  ISETP.LT.OR P3, PT, R34.reuse, 0xe9, !P0 ;  /* 0x000000e92200780c */ /* 0x040fe40004761670 */
[C---:B------:R-:W-:Y:S01]  /*e4c0*/  ISETP.LT.OR P4, PT, R34.reuse, 0xea, !P0 ;  /* 0x000000ea2200780c */ /* 0x040fe20004781670 */
[----:B------:R1:W-:Y:S01]  /*e4d0*/  @!P6 STG.E.U8 desc[UR22][R24.64+0xe9], R9 ;  /* 0x0000e9091800e986 */ /* 0x0003e2000c101116 */
[----:B------:R-:W-:Y:S01]  /*e4e0*/  ISETP.LT.OR P5, PT, R34, 0xf1, !P1 ;  /* 0x000000f12200780c */ /* 0x000fe20004fa1670 */
[----:B------:R-:W-:Y:S01]  /*e4f0*/  FMUL R2, R218, UR24 ;  /* 0x00000018da027c20 */ /* 0x000fe20008400000 */
[----:B------:R-:W-:Y:S02]  /*e500*/  ISETP.LT.OR P6, PT, R34, 0xf2, !P1 ;  /* 0x000000f22200780c */ /* 0x000fe40004fc1670 */
[----:B------:R-:W-:Y:S02]  /*e510*/  F2FP.SATFINITE.E5M2.F32.PACK_AB_MERGE_C R11, RZ, R0, RZ ;  /* 0x00000000ff0b723e */ /* 0x000fe400048060ff */
[----:B------:R-:W-:-:S03]  /*e520*/  F2FP.SATFINITE.E5M2.F32.PACK_AB_MERGE_C R5, RZ, R2, RZ ;  /* 0x00000002ff05723e */ /* 0x000fc600048060ff */
[----:B------:R-:W-:Y:S01]  /*e530*/  @!P3 STG.E.U8 desc[UR22][R26.64+0xe8], R11 ;  /* 0x0000e80b1a00b986 */ /* 0x000fe2000c101116 */
[----:B------:R-:W-:-:S03]  /*e540*/  ISETP.LT.OR P3, PT, R34, 0xf1, !P0 ;  /* 0x000000f12200780c */ /* 0x000fc60004761670 */
[----:B------:R-:W-:Y:S01]  /*e550*/  @!P4 STG.E.U8 desc[UR22][R26.64+0xe9], R5 ;  /* 0x0000e9051a00c986 */ /* 0x000fe2000c101116 */
[C---:B------:R-:W-:Y:S02]  /*e560*/  ISETP.LT.OR P4, PT, R34.reuse, 0xf9, !P1 ;  /* 0x000000f92200780c */ /* 0x040fe40004f81670 */
[----:B------:R-:W-:Y:S01]  /*e570*/  ISETP.LT.OR P1, PT, R34, 0xfa, !P1 ;  /* 0x000000fa2200780c */ /* 0x000fe20004f21670 */
[----:B------:R-:W-:-:S05]  /*e580*/  FMUL R0, R220, UR24 ;  /* 0x00000018dc007c20 */ /* 0x000fca0008400000 */
[----:B0-----:R-:W-:-:S05]  /*e590*/  F2FP.SATFINITE.E5M2.F32.PACK_AB_MERGE_C R7, RZ, R0, RZ ;  /* 0x00000000ff07723e */ /* 0x001fca00048060ff */
[----:B------:R0:W-:Y:S01]  /*e5a0*/  @!P5 STG.E.U8 desc[UR22][R24.64+0xf0], R7 ;  /* 0x0000f0071800d986 */ /* 0x0001e2000c101116 */
[----:B------:R-:W-:-:S05]  /*e5b0*/  FMUL R3, R221, UR24 ;  /* 0x00000018dd037c20 */ /* 0x000fca0008400000 */
[----:B-1----:R-:W-:Y:S02]  /*e5c0*/  F2FP.SATFINITE.E5M2.F32.PACK_AB_MERGE_C R9, RZ, R3, RZ ;  /* 0x00000003ff09723e */ /* 0x002fe400048060ff */
[----:B------:R-:W-:-:S03]  /*e5d0*/  ISETP.LT.OR P5, PT, R34, 0xf2, !P0 ;  /* 0x000000f22200780c */ /* 0x000fc600047a1670 */
[----:B------:R1:W-:Y:S01]  /*e5e0*/  @!P6 STG.E.U8 desc[UR22][R24.64+0xf1], R9 ;  /* 0x0000f1091800e986 */ /* 0x0003e2000c101116 */
[C---:B------:R-:W-:Y:S02]  /*e5f0*/  ISETP.LT.OR P6, PT, R34.reuse, 0xf9, !P0 ;  /* 0x000000f92200780c */ /* 0x040fe400047c1670 */
[----:B------:R-:W-:Y:S01]  /*e600*/  ISETP.LT.OR P0, PT, R34, 0xfa, !P0 ;  /* 0x000000fa2200780c */ /* 0x000fe20004701670 */
[----:B------:R-:W-:-:S05]  /*e610*/  FMUL R0, R223, UR24 ;  /* 0x00000018df007c20 */ /* 0x000fca0008400000 */
[----:B------:R-:W-:-:S05]  /*e620*/  F2FP.SATFINITE.E5M2.F32.PACK_AB_MERGE_C R13, RZ, R0, RZ ;  /* 0x00000000ff0d723e */ /* 0x000fca00048060ff */
[----:B------:R0:W-:Y:S01]  /*e630*/  @!P3 STG.E.U8 desc[UR22][R26.64+0xf0], R13 ;  /* 0x0000f00d1a00b986 */ /* 0x0001e2000c101116 */
[----:B---3--:R-:W-:Y:S01]  /*e640*/  FMUL R0, R222, UR24 ;  /* 0x00000018de007c20 */ /* 0x008fe20008400000 */
[----:B--2---:R-:W-:Y:S01]  /*e650*/  FMUL R2, R224, UR24 ;  /* 0x00000018e0027c20 */ /* 0x004fe20008400000 */
[----:B----4-:R-:W-:-:S03]  /*e660*/  FMUL R3, R225, UR24 ;  /* 0x00000018e1037c20 */ /* 0x010fc60008400000 */
[----:B0-----:R-:W-:Y:S01]  /*e670*/  F2FP.SATFINITE.E5M2.F32.PACK_AB_MERGE_C R7, RZ, R0, RZ ;  /* 0x00000000ff07723e */ /* 0x001fe200048060ff */
[----:B------:R-:W-:Y:S01]  /*e680*/  FMUL R4, R226, UR24 ;  /* 0x00000018e2047c20 */ /* 0x000fe20008400000 */
[----:B------:R-:W-:Y:S01]  /*e690*/  FMUL R5, R227, UR24 ;  /* 0x00000018e3057c20 */ /* 0x000fe20008400000 */
[----:B-1----:R-:W-:Y:S02]  /*e6a0*/  F2FP.SATFINITE.E5M2.F32.PACK_AB_MERGE_C R9, RZ, R2, RZ ;  /* 0x00000002ff09723e */ /* 0x002fe400048060ff */
[----:B------:R-:W-:Y:S02]  /*e6b0*/  F2FP.SATFINITE.E5M2.F32.PACK_AB_MERGE_C R3, RZ, R3, RZ ;  /* 0x00000003ff03723e */ /* 0x000fe400048060ff */
[----:B------:R-:W-:Y:S02]  /*e6c0*/  F2FP.SATFINITE.E5M2.F32.PACK_AB_MERGE_C R11, RZ, R4, RZ ;  /* 0x00000004ff0b723e */ /* 0x000fe400048060ff */
[----:B------:R-:W-:Y:S01]  /*e6d0*/  F2FP.SATFINITE.E5M2.F32.PACK_AB_MERGE_C R5, RZ, R5, RZ ;  /* 0x00000005ff05723e */ /* 0x000fe200048060ff */
[----:B------:R0:W-:Y:S04]  /*e6e0*/  @!P5 STG.E.U8 desc[UR22][R26.64+0xf1], R7 ;  /* 0x0000f1071a00d986 */ /* 0x0001e8000c101116 */
[----:B------:R0:W-:Y:S04]  /*e6f0*/  @!P4 STG.E.U8 desc[UR22][R24.64+0xf8], R9 ;  /* 0x0000f8091800c986 */ /* 0x0001e8000c101116 */
[----:B------:R0:W-:Y:S04]  /*e700*/  @!P1 STG.E.U8 desc[UR22][R24.64+0xf9], R3 ;  /* 0x0000f90318009986 */ /* 0x0001e8000c101116 */
[----:B------:R0:W-:Y:S04]  /*e710*/  @!P6 STG.E.U8 desc[UR22][R26.64+0xf8], R11 ;  /* 0x0000f80b1a00e986 */ /* 0x0001e8000c101116 */
[----:B------:R0:W-:Y:S02]  /*e720*/  @!P0 STG.E.U8 desc[UR22][R26.64+0xf9], R5 ;  /* 0x0000f9051a008986 */ /* 0x0001e4000c101116 */
.L_x_294:
[----:B------:R-:W-:Y:S05]  /*e730*/  BSYNC B0 ;  /* 0x0000000000007941 */ /* 0x000fea0003800000 */
.L_x_36:
[----:B------:R-:W2:Y:S01]  /*e740*/  LDL.LU R22, [R1+0x7c] ;  /* 0x00007c0001167983 */ /* 0x000ea20000300800 */
[----:B0-----:R-:W-:Y:S01]  /*e750*/  IMAD.U32 R3, RZ, RZ, UR18 ;  /* 0x00000012ff037e24 */ /* 0x001fe2000f8e00ff */
[----:B------:R-:W-:Y:S02]  /*e760*/  ULDC.64 UR6, c[0x0][0x650] ;  /* 0x0001940000067ab9 */ /* 0x000fe40000000a00 */
[----:B------:R-:W3:Y:S01]  /*e770*/  LDL.LU R19, [R1+0x80] ;  /* 0x0000800001137983 */ /* 0x000ee20000300800 */
[----:B-----5:R-:W-:Y:S01]  /*e780*/  IMAD.U32 R0, RZ, RZ, UR20 ;  /* 0x00000014ff007e24 */ /* 0x020fe2000f8e00ff */
[----:B------:R0:W-:Y:S01]  /*e790*/  SYNCS.ARRIVE.TRANS64.A1T0 RZ, [R3+UR28], RZ ;  /* 0x000000ff03ff79a7 */ /* 0x0001e2000810001c */
[----:B------:R-:W-:Y:S02]  /*e7a0*/  IMAD.U32 R2, RZ, RZ, UR20 ;  /* 0x00000014ff027e24 */ /* 0x000fe4000f8e00ff */
[----:B------:R-:W-:Y:S02]  /*e7b0*/  IMAD.MOV.U32 R4, RZ, RZ, -0x1 ;  /* 0xffffffffff047424 */ /* 0x000fe400078e00ff */
[----:B0-----:R-:W-:Y:S01]  /*e7c0*/  IMAD.U32 R3, RZ, RZ, UR15 ;  /* 0x0000000fff037e24 */ /* 0x001fe2000f8e00ff */
[----:B---3--:R-:W-:-:S02]  /*e7d0*/  LEA R19, P0, R0, R19, 0x1 ;  /* 0x0000001300137211 */ /* 0x008fc400078008ff */
[----:B------:R-:W-:Y:S02]  /*e7e0*/  PRMT R0, RZ, 0x7610, R0 ;  /* 0x00007610ff007816 */ /* 0x000fe40000000000 */
[----:B--2---:R-:W-:Y:S01]  /*e7f0*/  LEA.HI.X R22, R2, R22, R3, 0x1, P0 ;  /* 0x0000001602167211 */ /* 0x004fe200000f0c03 */
[----:B------:R-:W-:Y:S01]  /*e800*/  IMAD.MOV.U32 R2, RZ, RZ, -0x1 ;  /* 0xffffffffff027424 */ /* 0x000fe200078e00ff */
[----:B------:R0:W-:Y:S01]  /*e810*/  STL [R1+0x80], R19 ;  /* 0x0000801301007387 */ /* 0x0001e20000100800 */
[----:B------:R-:W-:Y:S01]  /*e820*/  IMAD.MOV.U32 R3, RZ, RZ, -0x1 ;  /* 0xffffffffff037424 */ /* 0x000fe200078e00ff */
[----:B------:R-:W-:Y:S02]  /*e830*/  ISETP.GE.U32.AND P0, PT, R19, UR6, PT ;  /* 0x0000000613007c0c */ /* 0x000fe4000bf06070 */
[----:B------:R0:W-:Y:S02]  /*e840*/  STL [R1+0x7c], R22 ;  /* 0x00007c1601007387 */ /* 0x0001e40000100800 */
[----:B------:R-:W-:-:S02]  /*e850*/  ISETP.GE.U32.AND.EX P0, PT, R22, UR7, PT, P0 ;  /* 0x0000000716007c0c */ /* 0x000fc4000bf06100 */
[----:B------:R0:W-:Y:S04]  /*e860*/  STL [R1+0x84], R4 ;  /* 0x0000840401007387 */ /* 0x0001e80000100800 */
[----:B------:R0:W-:Y:S04]  /*e870*/  STL [R1+0x78], R2 ;  /* 0x0000780201007387 */ /* 0x0001e80000100800 */
[----:B------:R0:W-:Y:S03]  /*e880*/  STL [R1+0x88], R3 ;  /* 0x0000880301007387 */ /* 0x0001e60000100800 */
[----:B------:R-:W-:Y:S05]  /*e890*/  @P0 BRA `(.L_x_295) ;  /* 0x0000000400740947 */ /* 0x000fea0003800000 */
[----:B------:R-:W2:Y:S01]  /*e8a0*/  S2R R14, SR_CTAID.X ;  /* 0x00000000000e7919 */ /* 0x000ea20000002500 */
[----:B------:R-:W3:Y:S01]  /*e8b0*/  LDC.64 R8, c[0x0][0x628] ;  /* 0x00018a00ff087b82 */ /* 0x000ee20000000a00 */
[----:B------:R-:W-:Y:S01]  /*e8c0*/  ULDC UR6, c[0x0][0x150] ;  /* 0x0000540000067ab9 */ /* 0x000fe20000000800 */
[----:B------:R-:W-:Y:S01]  /*e8d0*/  IMAD.MOV.U32 R6, RZ, RZ, R19 ;  /* 0x000000ffff067224 */ /* 0x000fe200078e0013 */
[----:B------:R-:W0:Y:S01]  /*e8e0*/  S2R R16, SR_CTAID.Y ;  /* 0x0000000000107919 */ /* 0x000e220000002600 */
[----:B------:R-:W-:-:S04]  /*e8f0*/  IMAD.MOV.U32 R7, RZ, RZ, R22 ;  /* 0x000000ffff077224 */ /* 0x000fc800078e0016 */
[----:B------:R-:W0:Y:S08]  /*e900*/  LDC R17, c[0x0][0x144] ;  /* 0x00005100ff117b82 */ /* 0x000e300000000800 */
[----:B------:R-:W0:Y:S08]  /*e910*/  LDC R10, c[0x0][0x630] ;  /* 0x00018c00ff0a7b82 */ /* 0x000e300000000800 */
[----:B------:R-:W0:Y:S01]  /*e920*/  LDC.64 R12, c[0x0][0x620] ;  /* 0x00018800ff0c7b82 */ /* 0x000e220000000a00 */
[----:B---3--:R-:W-:-:S04]  /*e930*/  ISETP.NE.U32.AND P0, PT, R8, RZ, PT ;  /* 0x000000ff0800720c */ /* 0x008fc80003f05070 */
[----:B------:R-:W-:Y:S02]  /*e940*/  ISETP.NE.AND.EX P0, PT, R9, RZ, PT, P0 ;  /* 0x000000ff0900720c */ /* 0x000fe40003f05300 */
[----:B--2---:R-:W-:-:S05]  /*e950*/  I2FP.F32.U32 R0, R14 ;  /* 0x0000000e00007245 */ /* 0x004fca0000201000 */
[----:B------:R-:W-:-:S04]  /*e960*/  FMUL R0, R0, UR6 ;  /* 0x0000000600007c20 */ /* 0x000fc80008400000 */
[----:B------:R2:W3:Y:S02]  /*e970*/  F2I.U32.TRUNC.NTZ R15, R0 ;  /* 0x00000000000f7305 */ /* 0x0004e4000020f000 */
[----:B------:R-:W-:Y:S05]  /*e980*/  @!P0 BRA `(.L_x_296) ;  /* 0x0000000000288947 */ /* 0x000fea0003800000 */
[----:B--2---:R-:W2:Y:S02]  /*e990*/  LDC R0, c[0x0][0x634] ;  /* 0x00018d00ff007b82 */ /* 0x004ea40000000800 */
[----:B--2---:R-:W-:-:S05]  /*e9a0*/  IADD3 R7, P0, R19, R0, RZ ;  /* 0x0000000013077210 */ /* 0x004fca0007f1e0ff */
[----:B------:R-:W-:-:S04]  /*e9b0*/  IMAD.X R11, RZ, RZ, R22, P0 ;  /* 0x000000ffff0b7224 */ /* 0x000fc800000e0616 */
[----:B0-----:R-:W-:-:S04]  /*e9c0*/  IMAD.WIDE.U32 R2, R11, R8, RZ ;  /* 0x000000080b027225 */ /* 0x001fc800078e00ff */
[----:B------:R-:W-:-:S04]  /*e9d0*/  IMAD.WIDE.U32 R4, P0, R7, R9, R2 ;  /* 0x0000000907047225 */ /* 0x000fc80007800002 */
[----:B------:R-:W-:-:S04]  /*e9e0*/  IMAD.WIDE.U32 R2, R7, R8, RZ ;  /* 0x0000000807027225 */ /* 0x000fc800078e00ff */
[----:B------:R-:W-:Y:S01]  /*e9f0*/  IMAD.X R7, RZ, RZ, RZ, P0 ;  /* 0x000000ffff077224 */ /* 0x000fe200000e06ff */
[----:B------:R-:W-:Y:S01]  /*ea00*/  IADD3 RZ, P0, R3, R4, RZ ;  /* 0x0000000403ff7210 */ /* 0x000fe20007f1e0ff */
[----:B------:R-:W-:-:S04]  /*ea10*/  IMAD.MOV.U32 R6, RZ, RZ, R5 ;  /* 0x000000ffff067224 */ /* 0x000fc800078e0005 */
[----:B------:R-:W-:-:S08]  /*ea20*/  IMAD.WIDE.U32.X R6, R11, R9, R6, P0 ;  /* 0x000000090b067225 */ /* 0x000fd000000e0406 */
.L_x_296:
[-CC-:B0-----:R-:W-:Y:S01]  /*ea30*/  SHF.R.U64 R11, R6, R10.reuse, R7.reuse ;  /* 0x0000000a060b7219 */ /* 0x181fe20000001207 */
[----:B------:R-:W0:Y:S01]  /*ea40*/  LDC.64 R20, c[0x0][0x640] ;  /* 0x00019000ff147b82 */ /* 0x000e220000000a00 */
[----:B--2---:R-:W-:Y:S01]  /*ea50*/  SHF.R.U32.HI R0, RZ, R10, R7 ;  /* 0x0000000aff007219 */ /* 0x004fe20000011607 */
[----:B------:R-:W-:Y:S01]  /*ea60*/  IMAD.MOV.U32 R2, RZ, RZ, R19 ;  /* 0x000000ffff027224 */ /* 0x000fe200078e0013 */
[----:B------:R-:W-:Y:S01]  /*ea70*/  IADD3 R5, P0, RZ, -R11, RZ ;  /* 0x8000000bff057210 */ /* 0x000fe20007f1e0ff */
[----:B---3--:R-:W-:Y:S01]  /*ea80*/  IMAD.MOV R15, RZ, RZ, -R15 ;  /* 0x000000ffff0f7224 */ /* 0x008fe200078e0a0f */
[----:B------:R-:W-:Y:S01]  /*ea90*/  ULDC UR6, c[0x0][0x154] ;  /* 0x0000550000067ab9 */ /* 0x000fe20000000800 */
[----:B------:R-:W-:Y:S02]  /*eaa0*/  IMAD.MOV.U32 R7, RZ, RZ, 0x1 ;  /* 0x00000001ff077424 */ /* 0x000fe400078e00ff */
[----:B------:R-:W2:Y:S01]  /*eab0*/  LDC R4, c[0x0][0x618] ;  /* 0x00018600ff047b82 */ /* 0x000ea20000000800 */
[----:B------:R-:W-:-:S02]  /*eac0*/  IMAD.X R3, RZ, RZ, ~R0, P0 ;  /* 0x000000ffff037224 */ /* 0x000fc400000e0e00 */
[----:B------:R-:W-:Y:S02]  /*ead0*/  IMAD R17, R17, R15, R14 ;  /* 0x0000000f11117224 */ /* 0x000fe400078e020e */
[-C--:B------:R-:W-:Y:S02]  /*eae0*/  IMAD R0, R3, R12.reuse, RZ ;  /* 0x0000000c03007224 */ /* 0x080fe400078e02ff */
[----:B------:R-:W-:Y:S01]  /*eaf0*/  IMAD.MOV.U32 R3, RZ, RZ, R22 ;  /* 0x000000ffff037224 */ /* 0x000fe200078e0016 */
[----:B------:R-:W3:Y:S01]  /*eb00*/  LDC R6, c[0x0][0x608] ;  /* 0x00018200ff067b82 */ /* 0x000ee20000000800 */
[----:B------:R-:W-:-:S04]  /*eb10*/  IMAD.WIDE.U32 R2, R5, R12, R2 ;  /* 0x0000000c05027225 */ /* 0x000fc800078e0002 */
[----:B------:R-:W-:-:S03]  /*eb20*/  IMAD R5, R5, R13, R0 ;  /* 0x0000000d05057224 */ /* 0x000fc600078e0200 */
[----:B------:R-:W5:Y:S01]  /*eb30*/  LDC R18, c[0x0][0x658] ;  /* 0x00019600ff127b82 */ /* 0x000f620000000800 */
[----:B------:R-:W-:Y:S01]  /*eb40*/  I2FP.F32.U32 R0, R16 ;  /* 0x0000001000007245 */ /* 0x000fe20000201000 */
[----:B------:R-:W-:Y:S01]  /*eb50*/  IMAD.IADD R3, R3, 0x1, R5 ;  /* 0x0000000103037824 */ /* 0x000fe200078e0205 */
[----:B0-----:R-:W-:Y:S01]  /*eb60*/  ISETP.NE.U32.AND P0, PT, R20, RZ, PT ;  /* 0x000000ff1400720c */ /* 0x001fe20003f05070 */
[----:B------:R-:W-:Y:S02]  /*eb70*/  IMAD.MOV.U32 R5, RZ, RZ, -0x1 ;  /* 0xffffffffff057424 */ /* 0x000fe400078e00ff */
[----:B------:R-:W-:Y:S02]  /*eb80*/  FMUL R0, R0, UR6 ;  /* 0x0000000600007c20 */ /* 0x000fe40008400000 */
[----:B------:R-:W0:Y:S01]  /*eb90*/  LDC R15, c[0x0][0x148] ;  /* 0x00005200ff0f7b82 */ /* 0x000e220000000800 */
[----:B--2---:R-:W-:Y:S01]  /*eba0*/  SHF.R.U64 R10, R2, R4, R3 ;  /* 0x00000004020a7219 */ /* 0x004fe20000001203 */
[----:B------:R2:W0:Y:S01]  /*ebb0*/  F2I.U32.TRUNC.NTZ R13, R0 ;  /* 0x00000000000d7305 */ /* 0x000422000020f000 */
[----:B------:R-:W-:-:S02]  /*ebc0*/  ISETP.NE.AND.EX P0, PT, R21, RZ, PT, P0 ;  /* 0x000000ff1500720c */ /* 0x000fc40003f05300 */
[----:B------:R-:W-:-:S03]  /*ebd0*/  SHF.R.U32.HI R3, RZ, R4, R3 ;  /* 0x00000004ff037219 */ /* 0x000fc60000011603 */
[----:B------:R-:W0:Y:S01]  /*ebe0*/  LDC R14, c[0x0][0x600] ;  /* 0x00018000ff0e7b82 */ /* 0x000e220000000800 */
[-CC-:B---3--:R-:W-:Y:S02]  /*ebf0*/  SHF.R.U64 R8, R10, R6.reuse, R3.reuse ;  /* 0x000000060a087219 */ /* 0x188fe40000001203 */
[----:B------:R-:W-:-:S05]  /*ec00*/  SHF.R.U32.HI R3, RZ, R6, R3 ;  /* 0x00000006ff037219 */ /* 0x000fca0000011603 */
[----:B------:R-:W3:Y:S01]  /*ec10*/  LDC R22, c[0x0][0x648] ;  /* 0x00019200ff167b82 */ /* 0x000ee20000000800 */
[-CC-:B-----5:R-:W-:Y:S02]  /*ec20*/  SHF.R.U64 R12, R8, R18.reuse, R3.reuse ;  /* 0x00000012080c7219 */ /* 0x1a0fe40000001203 */
[-C--:B------:R-:W-:Y:S02]  /*ec30*/  SHF.L.U32 R5, R5, R18.reuse, RZ ;  /* 0x0000001205057219 */ /* 0x080fe400000006ff */
[-C--:B------:R-:W-:Y:S01]  /*ec40*/  SHF.R.U32.HI R3, RZ, R18.reuse, R3 ;  /* 0x00000012ff037219 */ /* 0x080fe20000011603 */
[----:B------:R-:W-:Y:S01]  /*ec50*/  IMAD.MOV.U32 R2, RZ, RZ, R12 ;  /* 0x000000ffff027224 */ /* 0x000fe200078e000c */
[----:B------:R-:W-:Y:S01]  /*ec60*/  SHF.L.U32 R18, R7, R18, RZ ;  /* 0x0000001207127219 */ /* 0x000fe200000006ff */
[----:B------:R-:W0:Y:S01]  /*ec70*/  LDC R23, c[0x0][0x638] ;  /* 0x00018e00ff177b82 */ /* 0x000e220000000800 */
[----:B------:R-:W-:-:S07]  /*ec80*/  LOP3.LUT R19, RZ, R5, RZ, 0x33, !PT ;  /* 0x00000005ff137212 */ /* 0x000fce00078e33ff */
[----:B------:R-:W0:Y:S01]  /*ec90*/  LDC R24, c[0x0][0x610] ;  /* 0x00018400ff187b82 */ /* 0x000e220000000800 */
[----:B--2---:R-:W-:Y:S05]  /*eca0*/  @!P0 BRA `(.L_x_297) ;  /* 0x0000000000288947 */ /* 0x004fea0003800000 */
        /* <DEDUP_REMOVED lines=10> */
.L_x_297:
[----:B---3--:R-:W-:Y:S01]  /*ed50*/  SHF.R.U64 R0, R2, R22, R3 ;  /* 0x0000001602007219 */ /* 0x008fe20000001203 */
[----:B0-----:R-:W-:Y:S01]  /*ed60*/  VIADD R7, R14, 0xffffffff ;  /* 0xffffffff0e077836 */ /* 0x001fe20000000000 */
[----:B------:R-:W-:Y:S01]  /*ed70*/  LOP3.LUT R5, R8, R19, RZ, 0xc0, !PT ;  /* 0x0000001308057212 */ /* 0x000fe200078ec0ff */
[----:B------:R-:W-:Y:S02]  /*ed80*/  IMAD.MOV R13, RZ, RZ, -R13 ;  /* 0x000000ffff0d7224 */ /* 0x000fe400078e0a0d */
[----:B------:R-:W-:Y:S02]  /*ed90*/  IMAD.MOV R3, RZ, RZ, -R0 ;  /* 0x000000ffff037224 */ /* 0x000fe400078e0a00 */
[----:B------:R-:W-:Y:S01]  /*eda0*/  IMAD R2, R18, R0, R5 ;  /* 0x0000000012027224 */ /* 0x000fe200078e0205 */
[----:B------:R-:W-:Y:S01]  /*edb0*/  LOP3.LUT R5, R10, R7, RZ, 0xc0, !PT ;  /* 0x000000070a057212 */ /* 0x000fe200078ec0ff */
[----:B------:R-:W-:Y:S02]  /*edc0*/  @P2 IMAD R17, R15, R13, R16 ;  /* 0x0000000d0f112224 */ /* 0x000fe400078e0210 */
[----:B------:R-:W-:-:S02]  /*edd0*/  IMAD R0, R3, R23, R12 ;  /* 0x0000001703007224 */ /* 0x000fc400078e020c */
[----:B------:R-:W-:Y:S02]  /*ede0*/  IMAD.MOV.U32 R4, RZ, RZ, 0x1 ;  /* 0x00000001ff047424 */ /* 0x000fe400078e00ff */
[----:B------:R-:W-:Y:S02]  /*edf0*/  IMAD R2, R2, R24, R17 ;  /* 0x0000001802027224 */ /* 0x000fe400078e0211 */
[----:B------:R-:W-:Y:S01]  /*ee00*/  IMAD R3, R0, R14, R5 ;  /* 0x0000000e00037224 */ /* 0x000fe200078e0205 */
[----:B------:R-:W-:-:S04]  /*ee10*/  PRMT R0, R4, 0x7610, R0 ;  /* 0x0000761004007816 */ /* 0x000fc80000000000 */
[----:B------:R-:W-:Y:S02]  /*ee20*/  SEL R4, R3, R2, !P2 ;  /* 0x0000000203047207 */ /* 0x000fe40005000000 */
[----:B------:R-:W-:-:S03]  /*ee30*/  SEL R2, R2, R3, !P2 ;  /* 0x0000000302027207 */ /* 0x000fc60005000000 */
[----:B------:R2:W-:Y:S04]  /*ee40*/  STL [R1+0x88], R4 ;  /* 0x0000880401007387 */ /* 0x0005e80000100800 */
[----:B------:R2:W-:Y:S04]  /*ee50*/  STL [R1+0x78], R11 ;  /* 0x0000780b01007387 */ /* 0x0005e80000100800 */
[----:B------:R2:W-:Y:S02]  /*ee60*/  STL [R1+0x84], R2 ;  /* 0x0000840201007387 */ /* 0x0005e40000100800 */
.L_x_295:
[----:B------:R-:W-:Y:S01]  /*ee70*/  LOP3.LUT P0, RZ, R0, 0xff, RZ, 0xc0, !PT ;  /* 0x000000ff00ff7812 */ /* 0x000fe2000780c0ff */
[----:B------:R-:W-:-:S12]  /*ee80*/  ULOP3.LUT UR29, UR29, 0x1, URZ, 0x3c, !UPT ;  /* 0x000000011d1d7892 */ /* 0x000fd8000f8e3c3f */
[----:B------:R-:W-:Y:S05]  /*ee90*/  @P0 BRA `(.L_x_298) ;  /* 0xffffff2400e80947 */ /* 0x000fea000383ffff */
[----:B------:R-:W-:Y:S05]  /*eea0*/  EXIT ;  /* 0x000000000000794d */ /* 0x000fea0003800000 */
.L_x_14:
[----:B------:R-:W-:-:S08]  /*eeb0*/  ISETP.NE.AND P0, PT, RZ, UR6, PT ;  /* 0x00000006ff007c0c */ /* 0x000fd0000bf05270 */
[----:B0123--:R-:W0:-:S00]  /*eec0*/  USETMAXREG.DEALLOC.CTAPOOL 0x28 ;  /* 0x00000028000079c8 */ /* 0x00fe0000080e0500 */
[----:B------:R-:W-:Y:S05]  /*eed0*/  @P0 EXIT ;  /* 0x000000000000094d */ /* 0x000fea0003800000 */
[----:B0-----:R-:W-:Y:S01]  /*eee0*/  LOP3.LUT P0, RZ, R0, 0xff, RZ, 0xc0, !PT ;  /* 0x000000ff00ff7812 */ /* 0x001fe2000780c0ff */
[----:B------:R-:W-:Y:S02]  /*eef0*/  IMAD.MOV.U32 R0, RZ, RZ, 0x1 ;  /* 0x00000001ff007424 */ /* 0x000fe400078e00ff */
[----:B------:R-:W-:-:S10]  /*ef00*/  IMAD.MOV.U32 R8, RZ, RZ, RZ ;  /* 0x000000ffff087224 */ /* 0x000fd400078e00ff */
[----:B------:R-:W-:Y:S05]  /*ef10*/  @!P0 BRA `(.L_x_299) ;  /* 0x0000000c00408947 */ /* 0x000fea0003800000 */
[----:B------:R-:W-:Y:S01]  /*ef20*/  LOP3.LUT P0, RZ, R2, 0x1f, RZ, 0xc0, !PT ;  /* 0x0000001f02ff7812 */ /* 0x000fe2000780c0ff */
[----:B------:R-:W-:Y:S01]  /*ef30*/  ULDC UR5, c[0x0][0x658] ;  /* 0x0001960000057ab9 */ /* 0x000fe20000000800 */
[----:B------:R-:W-:Y:S01]  /*ef40*/  UMOV UR6, 0xffffffff ;  /* 0xffffffff00067882 */ /* 0x000fe20000000000 */
[----:B------:R-:W-:Y:S01]  /*ef50*/  BSSY B0, `(.L_x_299) ;  /* 0x00000cc000007945 */ /* 0x000fe20003800000 */
[----:B------:R-:W-:Y:S01]  /*ef60*/  USHF.L.U32 UR6, UR6, UR5, URZ ;  /* 0x0000000506067299 */ /* 0x000fe2000800063f */
[C---:B------:R-:W-:Y:S01]  /*ef70*/  ISETP.NE.AND P3, PT, R3.reuse, RZ, PT ;  /* 0x000000ff0300720c */ /* 0x040fe20003f65270 */
[----:B------:R-:W-:Y:S01]  /*ef80*/  IMAD.MOV.U32 R9, RZ, RZ, 0x1 ;  /* 0x00000001ff097424 */ /* 0x000fe200078e00ff */
[----:B------:R-:W-:Y:S01]  /*ef90*/  ISETP.NE.OR P0, PT, R3, RZ, !P0 ;  /* 0x000000ff0300720c */ /* 0x000fe20004705670 */
[----:B------:R-:W-:Y:S01]  /*efa0*/  IMAD.MOV.U32 R0, RZ, RZ, 0x1 ;  /* 0x00000001ff007424 */ /* 0x000fe200078e00ff */
[----:B------:R-:W-:Y:S01]  /*efb0*/  ULDC UR4, c[0x0][0x600] ;  /* 0x0001800000047ab9 */ /* 0x000fe20000000800 */
[----:B------:R-:W-:Y:S01]  /*efc0*/  IMAD.MOV.U32 R8, RZ, RZ, RZ ;  /* 0x000000ffff087224 */ /* 0x000fe200078e00ff */
[----:B------:R-:W-:Y:S01]  /*efd0*/  UMOV UR7, 0x1 ;  /* 0x0000000100077882 */ /* 0x000fe20000000000 */
[----:B------:R-:W-:-:S02]  /*efe0*/  UIADD3 UR26, UR14, 0x1, URZ ;  /* 0x000000010e1a7890 */ /* 0x000fc4000fffe03f */
[----:B------:R-:W-:Y:S02]  /*eff0*/  ULOP3.LUT UR27, UR13, 0x2, URZ, 0xfc, !UPT ;  /* 0x000000020d1b7892 */ /* 0x000fe4000f8efc3f */
[----:B------:R-:W-:Y:S02]  /*f000*/  UIADD3 UR18, UR4, -0x1, URZ ;  /* 0xffffffff04127890 */ /* 0x000fe4000fffe03f */
[----:B------:R-:W-:Y:S02]  /*f010*/  USHF.L.U32 UR22, UR7, UR5, URZ ;  /* 0x0000000507167299 */ /* 0x000fe4000800063f */
[----:B------:R-:W-:Y:S01]  /*f020*/  ULOP3.LUT UR19, URZ, UR6, URZ, 0x33, !UPT ;  /* 0x000000063f137292 */ /* 0x000fe2000f8e333f */
[----:B------:R-:W-:-:S11]  /*f030*/  ULDC.64 UR24, c[0x0][0x198] ;  /* 0x0000660000187ab9 */ /* 0x000fd60000000a00 */
.L_x_311:
[----:B------:R-:W-:-:S03]  /*f040*/  UMOV UR4, 0xffffffff ;  /* 0xffffffff00047882 */ /* 0x000fc60000000000 */
[----:B01----:R-:W-:Y:S05]  /*f050*/  BRA.DIV UR4, `(.L_x_300) ;  /* 0x0000001604187947 */ /* 0x003fea000b800000 */
[----:B------:R-:W-:-:S13]  /*f060*/  ELECT P1, URZ, PT ;  /* 0x00000000003f782f */ /* 0x000fda0003820000 */
.L_x_331:
[----:B------:R-:W0:Y:S01]  /*f070*/  LDC R2, c[0x0][0x28c] ;  /* 0x0000a300ff027b82 */ /* 0x000e220000000800 */
[----:B------:R-:W-:Y:S01]  /*f080*/  BSSY B1, `(.L_x_301) ;  /* 0x000003b000017945 */ /* 0x000fe20003800000 */
[----:B0-----:R-:W-:-:S13]  /*f090*/  ISETP.LT.OR P1, PT, R2, 0x1, !P1 ;  /* 0x000000010200780c */ /* 0x001fda0004f21670 */
[----:B------:R-:W-:Y:S05]  /*f0a0*/  @P1 BRA `(.L_x_302) ;  /* 0x0000000000e01947 */ /* 0x000fea0003800000 */
[----:B------:R-:W2:Y:S04]  /*f0b0*/  LDL.LU R4, [R1+0x88] ;  /* 0x0000880001047983 */ /* 0x000ea80000300800 */
[----:B------:R-:W3:Y:S01]  /*f0c0*/  LDL.LU R3, [R1+0x84] ;  /* 0x0000840001037983 */ /* 0x000ee20000300800 */
[----:B------:R-:W-:Y:S02]  /*f0d0*/  IMAD.MOV.U32 R12, RZ, RZ, RZ ;  /* 0x000000ffff0c7224 */ /* 0x000fe400078e00ff */
[----:B------:R-:W-:Y:S02]  /*f0e0*/  IMAD.U32 R13, RZ, RZ, UR26 ;  /* 0x0000001aff0d7e24 */ /* 0x000fe4000f8e00ff */
[----:B------:R-:W-:Y:S02]  /*f0f0*/  IMAD.MOV.U32 R2, RZ, RZ, R0 ;  /* 0x000000ffff027224 */ /* 0x000fe400078e0000 */
[----:B--2---:R-:W-:-:S02]  /*f100*/  IMAD.SHL.U32 R6, R4, 0x100, RZ ;  /* 0x0000010004067824 */ /* 0x004fc400078e00ff */
[----:B---3--:R-:W-:Y:S02]  /*f110*/  IMAD.SHL.U32 R7, R3, 0x40, RZ ;  /* 0x0000004003077824 */ /* 0x008fe400078e00ff */
[----:B------:R-:W-:-:S07]  /*f120*/  IMAD.MOV.U32 R3, RZ, RZ, R8 ;  /* 0x000000ffff037224 */ /* 0x000fce00078e0008 */
.L_x_306:
[----:B------:R-:W0:Y:S01]  /*f130*/  S2R R5, SR_CgaCtaId ;  /* 0x0000000000057919 */ /* 0x000e220000008800 */
[----:B------:R-:W-:-:S04]  /*f140*/  MOV R4, 0x400 ;  /* 0x0000040000047802 */ /* 0x000fc80000000f00 */
[----:B0-----:R-:W-:Y:S02]  /*f150*/  LEA R10, R5, R4, 0x18 ;  /* 0x00000004050a7211 */ /* 0x001fe400078ec0ff */
[----:B------:R-:W-:Y:S01]  /*f160*/  SHF.L.U32 R4, R2, 0x1f, RZ ;  /* 0x0000001f02047819 */ /* 0x000fe200000006ff */
[----:B------:R-:W0:Y:S02]  /*f170*/  @!P3 LDC R5, c[0x0][0x500] ;  /* 0x00014000ff05bb82 */ /* 0x000e240000000800 */
[----:B------:R-:W-:-:S04]  /*f180*/  IMAD R11, R3, 0x8, R10 ;  /* 0x00000008030b7824 */ /* 0x000fc800078e020a */
[----:B------:R-:W1:Y:S02]  /*f190*/  SYNCS.PHASECHK.TRANS64.TRYWAIT P1, [R11+URZ+0x58], R4 ;  /* 0x000058040b0075a7 */ /* 0x000e64000802017f */
[----:B-1----:R-:W-:Y:S05]  /*f1a0*/  @!P1 BRA `(.L_x_303) ;  /* 0x0000001000e49947 */ /* 0x002fea0003800000 */
.L_x_332:
[----:B------:R-:W-:Y:S01]  /*f1b0*/  UPRMT UR4, UR27, 0x9910, URZ ;  /* 0x000099101b047896 */ /* 0x000fe2000800003f */
[----:B0-----:R0:W-:Y:S03]  /*f1c0*/  @!P3 SYNCS.ARRIVE.TRANS64 RZ, [R11+URZ], R5 ;  /* 0x000000050bffb9a7 */ /* 0x0011e6000800003f */
[----:B------:R-:W-:-:S06]  /*f1d0*/  UISETP.NE.AND UP0, UPT, UR4, 0x2, UPT ;  /* 0x000000020400788c */ /* 0x000fcc000bf05270 */
[----:B------:R-:W-:-:S13]  /*f1e0*/  PLOP3.LUT P1, PT, PT, PT, UP0, 0x80, 0x0 ;  /* 0x000000000000781c */ /* 0x000fda0003f2f008 */
[----:B0-----:R-:W-:Y:S05]  /*f1f0*/  @P1 BRA `(.L_x_304) ;  /* 0x0000000000041947 */ /* 0x001fea0003800000 */
[----:B------:R-:W-:Y:S01]  /*f200*/  BPT.TRAP 0x1 ;  /* 0x000000040000795c */ /* 0x000fe20000300000 */
.L_x_304:
[----:B------:R-:W-:Y:S05]  /*f210*/  @P0 BRA `(.L_x_305) ;  /* 0x0000000000040947 */ /* 0x000fea0003800000 */
[----:B------:R-:W-:Y:S01]  /*f220*/  BPT.TRAP 0x1 ;  /* 0x000000040000795c */ /* 0x000fe20000300000 */
.L_x_305:
[----:B------:R-:W2:Y:S01]  /*f230*/  LDL R5, [R1+0x78] ;  /* 0x0000780001057983 */ /* 0x000ea20000100800 */
[--C-:B-1----:R-:W-:Y:S01]  /*f240*/  IMAD R4, R3, 0x1000, R10.reuse ;  /* 0x0000100003047824 */ /* 0x102fe200078e020a */
[----:B------:R-:W-:Y:S01]  /*f250*/  R2UR UR9, R11 ;  /* 0x000000000b0972ca */ /* 0x000fe200000e0000 */
[----:B------:R-:W-:Y:S01]  /*f260*/  IMAD R10, R3, 0x4000, R10 ;  /* 0x00004000030a7824 */ /* 0x000fe200078e020a */
[----:B------:R-:W-:Y:S01]  /*f270*/  UIADD3 UR4, UP0, UR24, 0xf0, URZ ;  /* 0x000000f018047890 */ /* 0x000fe2000ff1e03f */
[----:B------:R-:W-:Y:S01]  /*f280*/  VIADD R13, R13, 0xffffffff ;  /* 0xffffffff0d0d7836 */ /* 0x000fe20000000000 */
[----:B------:R-:W-:Y:S01]  /*f290*/  R2UR UR5, R4 ;  /* 0x00000000040572ca */ /* 0x000fe200000e0000 */
[----:B------:R-:W-:Y:S01]  /*f2a0*/  UIADD3 UR28, UP1, UR24, 0x1f0, URZ ;  /* 0x000001f0181c7890 */ /* 0x000fe2000ff3e03f */
[----:B------:R-:W-:Y:S01]  /*f2b0*/  R2UR UR8, R10 ;  /* 0x000000000a0872ca */ /* 0x000fe200000e0000 */
[----:B------:R-:W-:Y:S01]  /*f2c0*/  VIADD R3, R3, 0x1 ;  /* 0x0000000103037836 */ /* 0x000fe20000000000 */
[----:B------:R-:W-:Y:S01]  /*f2d0*/  R2UR UR11, R7 ;  /* 0x00000000070b72ca */ /* 0x000fe200000e0000 */
[----:B------:R-:W-:Y:S01]  /*f2e0*/  UIADD3.X UR29, URZ, UR25, URZ, UP1, !UPT ;  /* 0x000000193f1d7290 */ /* 0x000fe20008ffe43f */
[----:B------:R-:W-:Y:S01]  /*f2f0*/  R2UR UR10, R12 ;  /* 0x000000000c0a72ca */ /* 0x000fe200000e0000 */
[----:B------:R-:W-:Y:S01]  /*f300*/  UMOV UR6, 0x0 ;  /* 0x0000000000067882 */ /* 0x000fe20000000000 */
[----:B------:R-:W-:Y:S01]  /*f310*/  R2UR UR23, R6 ;  /* 0x00000000061772ca */ /* 0x000fe200000e0000 */
[----:B------:R-:W-:Y:S01]  /*f320*/  UMOV UR7, 0x10000000 ;  /* 0x1000000000077882 */ /* 0x000fe20000000000 */
[----:B------:R-:W-:Y:S01]  /*f330*/  ISETP.GT.AND P4, PT, R13, 0x1, PT ;  /* 0x000000010d00780c */ /* 0x000fe20003f84270 */
[----:B------:R-:W-:Y:S01]  /*f340*/  VIADD R12, R12, 0x40 ;  /* 0x000000400c0c7836 */ /* 0x000fe20000000000 */
[----:B------:R-:W-:Y:S01]  /*f350*/  ISETP.NE.AND P1, PT, R3, 0xb, PT ;  /* 0x0000000b0300780c */ /* 0x000fe20003f25270 */
[----:B------:R-:W-:-:S02]  /*f360*/  UIADD3 UR16, UR5, 0x180, URZ ;  /* 0x0000018005107890 */ /* 0x000fc4000fffe03f */
[----:B------:R-:W-:Y:S01]  /*f370*/  UIADD3.X UR5, URZ, UR25, URZ, UP0, !UPT ;  /* 0x000000193f057290 */ /* 0x000fe200087fe43f */
[----:B------:R-:W-:Y:S01]  /*f380*/  SEL R3, R3, RZ, P1 ;  /* 0x000000ff03037207 */ /* 0x000fe20000800000 */
[----:B------:R-:W-:-:S03]  /*f390*/  UIADD3 UR17, UR8, 0xb180, URZ ;  /* 0x0000b18008117890 */ /* 0x000fc6000fffe03f */
[----:B------:R-:W-:Y:S01]  /*f3a0*/  UMOV UR8, UR16 ;  /* 0x0000001000087c82 */ /* 0x000fe20008000000 */
[----:B--2---:R-:W-:Y:S02]  /*f3b0*/  R2UR UR12, R5 ;  /* 0x00000000050c72ca */ /* 0x004fe400000e0000 */
[----:B------:R-:W-:-:S04]  /*f3c0*/  SEL R5, RZ, 0x1, P1 ;  /* 0x00000001ff057807 */ /* 0x000fc80000800000 */
[----:B------:R-:W-:-:S07]  /*f3d0*/  LOP3.LUT R2, R2, R5, RZ, 0x3c, !PT ;  /* 0x0000000502027212 */ /* 0x000fce00078e3cff */
[----:B------:R0:W-:Y:S02]  /*f3e0*/  UTMALDG.3D [UR8], [UR4], desc[UR6] ;  /* 0x00000608040075b4 */ /* 0x0001e40008011000 */
[----:B0-----:R-:W-:Y:S01]  /*f3f0*/  UMOV UR8, UR17 ;  /* 0x0000001100087c82 */ /* 0x001fe20008000000 */
[----:B------:R-:W-:Y:S02]  /*f400*/  UMOV UR11, UR23 ;  /* 0x00000017000b7c82 */ /* 0x000fe40008000000 */
[----:B------:R0:W-:Y:S02]  /*f410*/  UTMALDG.3D [UR8], [UR28], desc[UR6] ;  /* 0x000006081c0075b4 */ /* 0x0001e40008011000 */
[----:B0-----:R-:W-:Y:S05]  /*f420*/  @P4 BRA `(.L_x_306) ;  /* 0xfffffffc00404947 */ /* 0x001fea000383ffff */
.L_x_302:
[----:B------:R-:W-:Y:S05]  /*f430*/  BSYNC B1 ;  /* 0x0000000000017941 */ /* 0x000fea0003800000 */
.L_x_301:
[----:B------:R-:W2:Y:S01]  /*f440*/  LDL.LU R15, [R1+0x7c] ;  /* 0x00007c00010f7983 */ /* 0x000ea20000300800 */
[----:B------:R-:W-:Y:S01]  /*f450*/  LOP3.LUT P5, RZ, R9, 0xff, RZ, 0xc0, !PT ;  /* 0x000000ff09ff7812 */ /* 0x000fe200078ac0ff */
[----:B------:R-:W-:Y:S01]  /*f460*/  VIADD R8, R8, UR14 ;  /* 0x0000000e08087c36 */ /* 0x000fe20008000000 */
[----:B------:R-:W-:Y:S01]  /*f470*/  UISETP.GE.U32.AND UP0, UPT, UR14, 0xb, UPT ;  /* 0x0000000b0e00788c */ /* 0x000fe2000bf06070 */
[----:B------:R-:W3:Y:S01]  /*f480*/  LDL.LU R14, [R1+0x80] ;  /* 0x00008000010e7983 */ /* 0x000ee20000300800 */
[----:B------:R-:W-:Y:S01]  /*f490*/  IMAD.U32 R5, RZ, RZ, UR14 ;  /* 0x0000000eff057e24 */ /* 0x000fe2000f8e00ff */
[----:B------:R-:W-:Y:S01]  /*f4a0*/  ULDC.64 UR4, c[0x0][0x650] ;  /* 0x0001940000047ab9 */ /* 0x000fe20000000a00 */
[----:B------:R-:W-:Y:S01]  /*f4b0*/  ISETP.GT.U32.AND P1, PT, R8, 0xa, PT ;  /* 0x0000000a0800780c */ /* 0x000fe20003f24070 */
[----:B------:R-:W-:Y:S01]  /*f4c0*/  BSSY B1, `(.L_x_307) ;  /* 0x0000072000017945 */ /* 0x000fe20003800000 */
[----:B------:R-:W-:Y:S02]  /*f4d0*/  PLOP3.LUT P4, PT, PT, PT, UP0, 0x80, 0x0 ;  /* 0x000000000000781c */ /* 0x000fe40003f8f008 */
[----:B------:R-:W-:-:S02]  /*f4e0*/  ISETP.LT.U32.AND P1, PT, R5, 0xb, P1 ;  /* 0x0000000b0500780c */ /* 0x000fc40000f21070 */
[----:B------:R-:W-:Y:S01]  /*f4f0*/  PRMT R9, RZ, 0x7610, R9 ;  /* 0x00007610ff097816 */ /* 0x000fe20000000009 */
[----:B------:R-:W0:Y:S01]  /*f500*/  @P5 S2R R3, SR_CgaCtaId ;  /* 0x0000000000035919 */ /* 0x000e220000008800 */
[----:B------:R-:W-:-:S04]  /*f510*/  @P5 MOV R2, 0x400 ;  /* 0x0000040000025802 */ /* 0x000fc80000000f00 */
[----:B0-----:R-:W-:Y:S01]  /*f520*/  @P5 LEA R4, R3, R2, 0x18 ;  /* 0x0000000203045211 */ /* 0x001fe200078ec0ff */
[----:B------:R-:W-:-:S03]  /*f530*/  IMAD.WIDE.U32 R2, R8, -0x45d1745d, RZ ;  /* 0xba2e8ba308027825 */ /* 0x000fc600078e00ff */
[----:B------:R0:W-:Y:S02]  /*f540*/  @P5 SYNCS.ARRIVE.TRANS64.A1T0 RZ, [R4+URZ+0xe8], RZ ;  /* 0x0000e8ff04ff59a7 */ /* 0x0001e4000810003f */
[----:B------:R-:W-:Y:S02]  /*f550*/  SHF.R.U32.HI R5, RZ, 0x3, R3 ;  /* 0x00000003ff057819 */ /* 0x000fe40000011603 */
[----:B------:R-:W-:Y:S02]  /*f560*/  SEL R3, RZ, 0x1, !P1 ;  /* 0x00000001ff037807 */ /* 0x000fe40004800000 */
[----:B------:R-:W-:Y:S01]  /*f570*/  PRMT R2, RZ, 0x7610, R2 ;  /* 0x00007610ff027816 */ /* 0x000fe20000000002 */
[----:B------:R-:W-:Y:S01]  /*f580*/  IMAD R8, R5, -0xb, R8 ;  /* 0xfffffff505087824 */ /* 0x000fe200078e0208 */
[----:B------:R-:W-:Y:S01]  /*f590*/  LOP3.LUT R0, R0, R3, RZ, 0x3c, !PT ;  /* 0x0000000300007212 */ /* 0x000fe200078e3cff */
[----:B0-----:R-:W-:Y:S02]  /*f5a0*/  IMAD.MOV.U32 R4, RZ, RZ, -0x1 ;  /* 0xffffffffff047424 */ /* 0x001fe400078e00ff */
[----:B------:R-:W-:Y:S01]  /*f5b0*/  IMAD.MOV.U32 R3, RZ, RZ, -0x1 ;  /* 0xffffffffff037424 */ /* 0x000fe200078e00ff */
[----:B------:R-:W-:Y:S01]  /*f5c0*/  @P4 LOP3.LUT R0, R0, 0x1, R5, 0x78, !PT ;  /* 0x0000000100004812 */ /* 0x000fe200078e7805 */
[----:B------:R-:W-:Y:S01]  /*f5d0*/  IMAD.MOV.U32 R5, RZ, RZ, -0x1 ;  /* 0xffffffffff057424 */ /* 0x000fe200078e00ff */
[----:B---3--:R-:W-:-:S04]  /*f5e0*/  IADD3 R14, P5, R14, UR20, RZ ;  /* 0x000000140e0e7c10 */ /* 0x008fc8000ffbe0ff */
[----:B--2---:R-:W-:Y:S01]  /*f5f0*/  IADD3.X R15, R15, UR15, RZ, P5, !PT ;  /* 0x0000000f0f0f7c10 */ /* 0x004fe2000affe4ff */
[----:B------:R0:W-:Y:S01]  /*f600*/  STL [R1+0x80], R14 ;  /* 0x0000800e01007387 */ /* 0x0001e20000100800 */
[----:B------:R-:W-:-:S03]  /*f610*/  ISETP.GE.U32.AND P1, PT, R14, UR4, PT ;  /* 0x000000040e007c0c */ /* 0x000fc6000bf26070 */
[----:B------:R0:W-:Y:S01]  /*f620*/  STL [R1+0x7c], R15 ;  /* 0x00007c0f01007387 */ /* 0x0001e20000100800 */
[----:B------:R-:W-:-:S03]  /*f630*/  ISETP.GE.U32.AND.EX P1, PT, R15, UR5, PT, P1 ;  /* 0x000000050f007c0c */ /* 0x000fc6000bf26110 */
[----:B------:R0:W-:Y:S04]  /*f640*/  STL [R1+0x84], R5 ;  /* 0x0000840501007387 */ /* 0x0001e80000100800 */
[----:B------:R0:W-:Y:S04]  /*f650*/  STL [R1+0x88], R4 ;  /* 0x0000880401007387 */ /* 0x0001e80000100800 */
[----:B------:R0:W-:Y:S02]  /*f660*/  STL [R1+0x78], R3 ;  /* 0x0000780301007387 */ /* 0x0001e40000100800 */
[----:B------:R-:W-:Y:S05]  /*f670*/  @P1 BRA `(.L_x_308) ;  /* 0x0000000400581947 */ /* 0x000fea0003800000 */
[----:B------:R-:W-:Y:S01]  /*f680*/  ULDC.64 UR4, c[0x0][0x628] ;  /* 0x00018a0000047ab9 */ /* 0x000fe20000000a00 */
[----:B------:R-:W1:Y:S01]  /*f690*/  S2R R12, SR_CTAID.X ;  /* 0x00000000000c7919 */ /* 0x000e620000002500 */
[----:B------:R-:W-:Y:S01]  /*f6a0*/  ISETP.NE.U32.AND P1, PT, RZ, UR4, PT ;  /* 0x00000004ff007c0c */ /* 0x000fe2000bf25070 */
[----:B------:R-:W-:Y:S01]  /*f6b0*/  ULDC UR7, c[0x0][0x630] ;  /* 0x00018c0000077ab9 */ /* 0x000fe20000000800 */
[----:B------:R-:W-:Y:S01]  /*f6c0*/  IMAD.MOV.U32 R2, RZ, RZ, R14 ;  /* 0x000000ffff027224 */ /* 0x000fe200078e000e */
[----:B------:R-:W2:Y:S01]  /*f6d0*/  S2R R10, SR_CTAID.Y ;  /* 0x00000000000a7919 */ /* 0x000ea20000002600 */
[----:B------:R-:W-:Y:S01]  /*f6e0*/  ISETP.NE.AND.EX P1, PT, RZ, UR5, PT, P1 ;  /* 0x00000005ff007c0c */ /* 0x000fe2000bf25310 */
[----:B0-----:R-:W-:-:S12]  /*f6f0*/  IMAD.MOV.U32 R3, RZ, RZ, R15 ;  /* 0x000000ffff037224 */ /* 0x001fd800078e000f */
[----:B------:R-:W-:Y:S05]  /*f700*/  @!P1 BRA `(.L_x_309) ;  /* 0x0000000000289947 */ /* 0x000fea0003800000 */
[----:B------:R-:W-:Y:S02]  /*f710*/  ULDC UR6, c[0x0][0x634] ;  /* 0x00018d0000067ab9 */ /* 0x000fe40000000800 */
[----:B------:R-:W-:-:S05]  /*f720*/  IADD3 R7, P1, R14, UR6, RZ ;  /* 0x000000060e077c10 */ /* 0x000fca000ff3e0ff */
[----:B------:R-:W-:-:S04]  /*f730*/  IMAD.X R11, RZ, RZ, R15, P1 ;  /* 0x000000ffff0b7224 */ /* 0x000fc800008e060f */
[----:B------:R-:W-:-:S04]  /*f740*/  IMAD.WIDE.U32 R4, R11, UR4, RZ ;  /* 0x000000040b047c25 */ /* 0x000fc8000f8e00ff */
[----:B------:R-:W-:-:S04]  /*f750*/  IMAD.WIDE.U32 R4, P1, R7, UR5, R4 ;  /* 0x0000000507047c25 */ /* 0x000fc8000f820004 */
[----:B------:R-:W-:-:S04]  /*f760*/  IMAD.WIDE.U32 R6, R7, UR4, RZ ;  /* 0x0000000407067c25 */ /* 0x000fc8000f8e00ff */
[----:B------:R-:W-:Y:S01]  /*f770*/  IMAD.X R3, RZ, RZ, RZ, P1 ;  /* 0x000000ffff037224 */ /* 0x000fe200008e06ff */
[----:B------:R-:W-:Y:S01]  /*f780*/  IADD3 RZ, P1, R7, R4, RZ ;  /* 0x0000000407ff7210 */ /* 0x000fe20007f3e0ff */
[----:B------:R-:W-:-:S04]  /*f790*/  IMAD.MOV.U32 R2, RZ, RZ, R5 ;  /* 0x000000ffff027224 */ /* 0x000fc800078e0005 */
[----:B------:R-:W-:-:S08]  /*f7a0*/  IMAD.WIDE.U32.X R2, R11, UR5, R2, P1 ;  /* 0x000000050b027c25 */ /* 0x000fd000088e0402 */
.L_x_309:
[--C-:B------:R-:W-:Y:S01]  /*f7b0*/  SHF.R.U64 R11, R2, UR7, R3.reuse ;  /* 0x00000007020b7c19 */ /* 0x100fe20008001203 */
[----:B------:R-:W-:Y:S01]  /*f7c0*/  ULDC.64 UR4, c[0x0][0x620] ;  /* 0x0001880000047ab9 */ /* 0x000fe20000000a00 */
[----:B------:R-:W-:Y:S01]  /*f7d0*/  SHF.R.U32.HI R2, RZ, UR7, R3 ;  /* 0x00000007ff027c19 */ /* 0x000fe20008011603 */
[----:B------:R-:W-:Y:S01]  /*f7e0*/  IMAD.MOV.U32 R3, RZ, RZ, R15 ;  /* 0x000000ffff037224 */ /* 0x000fe200078e000f */
[----:B------:R-:W-:Y:S01]  /*f7f0*/  IADD3 R5, P1, RZ, -R11, RZ ;  /* 0x8000000bff057210 */ /* 0x000fe20007f3e0ff */
[----:B------:R-:W0:Y:S01]  /*f800*/  LDC R7, c[0x0][0x144] ;  /* 0x00005100ff077b82 */ /* 0x000e220000000800 */
[----:B-1----:R-:W-:Y:S01]  /*f810*/  I2FP.F32.U32 R6, R12 ;  /* 0x0000000c00067245 */ /* 0x002fe20000201000 */
[----:B------:R-:W-:Y:S01]  /*f820*/  ULDC.64 UR8, c[0x0][0x640] ;  /* 0x0001900000087ab9 */ /* 0x000fe20000000a00 */
[----:B------:R-:W-:Y:S01]  /*f830*/  ULDC UR6, c[0x0][0x608] ;  /* 0x0001820000067ab9 */ /* 0x000fe20000000800 */
[----:B------:R-:W-:Y:S01]  /*f840*/  IMAD.X R2, RZ, RZ, ~R2, P1 ;  /* 0x000000ffff027224 */ /* 0x000fe200008e0e02 */
[----:B------:R-:W-:-:S03]  /*f850*/  ISETP.NE.U32.AND P1, PT, RZ, UR8, PT ;  /* 0x00000008ff007c0c */ /* 0x000fc6000bf25070 */
[----:B------:R-:W-:Y:S01]  /*f860*/  IMAD R4, R2, UR4, RZ ;  /* 0x0000000402047c24 */ /* 0x000fe2000f8e02ff */
[----:B------:R-:W1:Y:S01]  /*f870*/  LDC R15, c[0x0][0x148] ;  /* 0x00005200ff0f7b82 */ /* 0x000e620000000800 */
[----:B------:R-:W-:Y:S01]  /*f880*/  IMAD.MOV.U32 R2, RZ, RZ, R14 ;  /* 0x000000ffff027224 */ /* 0x000fe200078e000e */
[----:B------:R-:W-:-:S03]  /*f890*/  ISETP.NE.AND.EX P1, PT, RZ, UR9, PT, P1 ;  /* 0x00000009ff007c0c */ /* 0x000fc6000bf25310 */
[----:B------:R-:W-:Y:S01]  /*f8a0*/  IMAD.WIDE.U32 R2, R5, UR4, R2 ;  /* 0x0000000405027c25 */ /* 0x000fe2000f8e0002 */
[----:B------:R-:W-:-:S03]  /*f8b0*/  ULDC UR4, c[0x0][0x150] ;  /* 0x0000540000047ab9 */ /* 0x000fc60000000800 */
[----:B------:R-:W-:Y:S01]  /*f8c0*/  FMUL R6, R6, UR4 ;  /* 0x0000000406067c20 */ /* 0x000fe20008400000 */
[----:B------:R-:W-:Y:S01]  /*f8d0*/  IMAD R5, R5, UR5, R4 ;  /* 0x0000000505057c24 */ /* 0x000fe2000f8e0204 */
[----:B------:R-:W-:Y:S01]  /*f8e0*/  ULDC UR4, c[0x0][0x618] ;  /* 0x0001860000047ab9 */ /* 0x000fe20000000800 */
[----:B------:R-:W-:Y:S02]  /*f8f0*/  ULDC UR5, c[0x0][0x154] ;  /* 0x0000550000057ab9 */ /* 0x000fe40000000800 */
[----:B------:R-:W-:Y:S01]  /*f900*/  IMAD.IADD R3, R3, 0x1, R5 ;  /* 0x0000000103037824 */ /* 0x000fe200078e0205 */
[----:B------:R-:W3:Y:S04]  /*f910*/  F2I.U32.TRUNC.NTZ R6, R6 ;  /* 0x0000000600067305 */ /* 0x000ee8000020f000 */
[----:B------:R-:W-:-:S02]  /*f920*/  SHF.R.U64 R13, R2, UR4, R3 ;  /* 0x00000004020d7c19 */ /* 0x000fc40008001203 */
[----:B--2---:R-:W-:-:S05]  /*f930*/  I2FP.F32.U32 R2, R10 ;  /* 0x0000000a00027245 */ /* 0x004fca0000201000 */
[----:B------:R-:W-:Y:S01]  /*f940*/  FMUL R4, R2, UR5 ;  /* 0x0000000502047c20 */ /* 0x000fe20008400000 */
[----:B------:R-:W-:Y:S01]  /*f950*/  SHF.R.U32.HI R2, RZ, UR4, R3 ;  /* 0x00000004ff027c19 */ /* 0x000fe20008011603 */
[----:B------:R-:W-:Y:S02]  /*f960*/  ULDC UR4, c[0x0][0x658] ;  /* 0x0001960000047ab9 */ /* 0x000fe40000000800 */
[----:B------:R2:W4:Y:S01]  /*f970*/  F2I.U32.TRUNC.NTZ R18, R4 ;  /* 0x0000000400127305 */ /* 0x000522000020f000 */
[----:B------:R-:W-:Y:S01]  /*f980*/  SHF.R.U64 R16, R13, UR6, R2 ;  /* 0x000000060d107c19 */ /* 0x000fe20008001202 */
[----:B---3--:R-:W-:Y:S01]  /*f990*/  IMAD.MOV R6, RZ, RZ, -R6 ;  /* 0x000000ffff067224 */ /* 0x008fe200078e0a06 */
[----:B------:R-:W-:-:S03]  /*f9a0*/  SHF.R.U32.HI R3, RZ, UR6, R2 ;  /* 0x00000006ff037c19 */ /* 0x000fc60008011602 */
[----:B0-----:R-:W-:Y:S01]  /*f9b0*/  IMAD R12, R7, R6, R12 ;  /* 0x00000006070c7224 */ /* 0x001fe200078e020c */
[--C-:B------:R-:W-:Y:S02]  /*f9c0*/  SHF.R.U64 R14, R16, UR4, R3.reuse ;  /* 0x00000004100e7c19 */ /* 0x100fe40008001203 */
[----:B------:R-:W-:-:S03]  /*f9d0*/  SHF.R.U32.HI R3, RZ, UR4, R3 ;  /* 0x00000004ff037c19 */ /* 0x000fc60008011603 */
[----:B------:R-:W-:Y:S01]  /*f9e0*/  IMAD.MOV.U32 R2, RZ, RZ, R14 ;  /* 0x000000ffff027224 */ /* 0x000fe200078e000e */
[----:B--2-4-:R-:W-:Y:S06]  /*f9f0*/  @!P1 BRA `(.L_x_310) ;  /* 0x0000000000289947 */ /* 0x014fec0003800000 */
        /* <DEDUP_REMOVED lines=10> */
.L_x_310:
[----:B------:R-:W-:Y:S01]  /*faa0*/  ULDC UR4, c[0x0][0x648] ;  /* 0x0001920000047ab9 */ /* 0x000fe20000000800 */
[----:B------:R-:W-:Y:S01]  /*fab0*/  IMAD.MOV R18, RZ, RZ, -R18 ;  /* 0x000000ffff127224 */ /* 0x000fe200078e0a12 */
[----:B------:R-:W-:Y:S01]  /*fac0*/  SHF.R.U64 R3, R2, UR4, R3 ;  /* 0x0000000402037c19 */ /* 0x000fe20008001203 */
[----:B------:R-:W-:Y:S01]  /*fad0*/  ULDC UR4, c[0x0][0x638] ;  /* 0x00018e0000047ab9 */ /* 0x000fe20000000800 */
[----:B------:R-:W-:Y:S01]  /*fae0*/  LOP3.LUT R2, R16, UR19, RZ, 0xc0, !PT ;  /* 0x0000001310027c12 */ /* 0x000fe2000f8ec0ff */
[----:B-1----:R-:W-:Y:S01]  /*faf0*/  @P2 IMAD R12, R15, R18, R10 ;  /* 0x000000120f0c2224 */ /* 0x002fe200078e020a */
[----:B------:R-:W-:Y:S01]  /*fb00*/  LOP3.LUT R13, R13, UR18, RZ, 0xc0, !PT ;  /* 0x000000120d0d7c12 */ /* 0x000fe2000f8ec0ff */
[----:B------:R-:W-:Y:S01]  /*fb10*/  IMAD.MOV R5, RZ, RZ, -R3 ;  /* 0x000000ffff057224 */ /* 0x000fe200078e0a03 */
[----:B------:R-:W-:Y:S01]  /*fb20*/  ULDC UR5, c[0x0][0x610] ;  /* 0x0001840000057ab9 */ /* 0x000fe20000000800 */
[----:B------:R-:W-:Y:S02]  /*fb30*/  IMAD R3, R3, UR22, R2 ;  /* 0x0000001603037c24 */ /* 0x000fe4000f8e0202 */
[----:B------:R-:W-:Y:S01]  /*fb40*/  IMAD R14, R5, UR4, R14 ;  /* 0x00000004050e7c24 */ /* 0x000fe2000f8e020e */
[----:B------:R-:W-:Y:S01]  /*fb50*/  ULDC UR4, c[0x0][0x600] ;  /* 0x0001800000047ab9 */ /* 0x000fe20000000800 */
[----:B------:R-:W-:-:S02]  /*fb60*/  IMAD R3, R3, UR5, R12 ;  /* 0x0000000503037c24 */ /* 0x000fc4000f8e020c */
[----:B------:R-:W-:Y:S02]  /*fb70*/  IMAD R14, R14, UR4, R13 ;  /* 0x000000040e0e7c24 */ /* 0x000fe4000f8e020d */
[----:B------:R-:W-:-:S03]  /*fb80*/  IMAD.MOV.U32 R2, RZ, RZ, 0x1 ;  /* 0x00000001ff027424 */ /* 0x000fc600078e00ff */
[----:B------:R-:W-:Y:S02]  /*fb90*/  SEL R4, R14, R3, !P2 ;  /* 0x000000030e047207 */ /* 0x000fe40005000000 */
[----:B------:R-:W-:-:S03]  /*fba0*/  SEL R3, R3, R14, !P2 ;  /* 0x0000000e03037207 */ /* 0x000fc60005000000 */
[----:B------:R1:W-:Y:S04]  /*fbb0*/  STL [R1+0x88], R4 ;  /* 0x0000880401007387 */ /* 0x0003e80000100800 */
[----:B------:R1:W-:Y:S04]  /*fbc0*/  STL [R1+0x78], R11 ;  /* 0x0000780b01007387 */ /* 0x0003e80000100800 */
[----:B------:R1:W-:Y:S02]  /*fbd0*/  STL [R1+0x84], R3 ;  /* 0x0000840301007387 */ /* 0x0003e40000100800 */
.L_x_308:
[----:B------:R-:W-:Y:S05]  /*fbe0*/  BSYNC B1 ;  /* 0x0000000000017941 */ /* 0x000fea0003800000 */
.L_x_307:
[----:B------:R-:W-:-:S13]  /*fbf0*/  LOP3.LUT P1, RZ, R2, 0xff, RZ, 0xc0, !PT ;  /* 0x000000ff02ff7812 */ /* 0x000fda000782c0ff */
[----:B------:R-:W-:Y:S05]  /*fc00*/  @P1 BRA `(.L_x_311) ;  /* 0xfffffff4000c1947 */ /* 0x000fea000383ffff */
[----:B------:R-:W-:Y:S05]  /*fc10*/  BSYNC B0 ;  /* 0x0000000000007941 */ /* 0x000fea0003800000 */
.L_x_299:
[----:B------:R-:W-:-:S03]  /*fc20*/  UMOV UR4, 0xffffffff ;  /* 0xffffffff00047882 */ /* 0x000fc60000000000 */
[----:B------:R-:W-:Y:S05]  /*fc30*/  BRA.DIV UR4, `(.L_x_312) ;  /* 0x0000000a04547947 */ /* 0x000fea000b800000 */
[----:B------:R-:W-:-:S13]  /*fc40*/  ELECT P0, URZ, PT ;  /* 0x00000000003f782f */ /* 0x000fda0003800000 */
.L_x_335:
[----:B------:R-:W-:Y:S04]  /*fc50*/  BSSY B0, `(.L_x_313) ;  /* 0x000006b000007945 */ /* 0x000fe80003800000 */
[----:B------:R-:W-:Y:S05]  /*fc60*/  @!P0 BRA `(.L_x_314) ;  /* 0x0000000400a48947 */ /* 0x000fea0003800000 */
[----:B------:R-:W-:-:S04]  /*fc70*/  ULOP3.LUT UR4, UR13, 0x2, URZ, 0xfc, !UPT ;  /* 0x000000020d047892 */ /* 0x000fc8000f8efc3f */
[----:B------:R-:W-:-:S06]  /*fc80*/  UISETP.NE.AND UP0, UPT, UR4, 0x3, UPT ;  /* 0x000000030400788c */ /* 0x000fcc000bf05270 */
[----:B------:R-:W-:-:S13]  /*fc90*/  PLOP3.LUT P0, PT, PT, PT, UP0, 0x80, 0x0 ;  /* 0x000000000000781c */ /* 0x000fda0003f0f008 */
[----:B------:R-:W-:Y:S05]  /*fca0*/  @!P0 BRA `(.L_x_315) ;  /* 0x0000000000048947 */ /* 0x000fea0003800000 */
[----:B------:R-:W-:Y:S01]  /*fcb0*/  BPT.TRAP 0x1 ;  /* 0x000000040000795c */ /* 0x000fe20000300000 */
.L_x_315:
[----:B01----:R-:W0:Y:S01]  /*fcc0*/  S2R R3, SR_CgaCtaId ;  /* 0x0000000000037919 */ /* 0x003e220000008800 */
[----:B------:R-:W-:-:S04]  /*fcd0*/  MOV R2, 0x400 ;  /* 0x0000040000027802 */ /* 0x000fc80000000f00 */
[----:B0-----:R-:W-:Y:S02]  /*fce0*/  LEA R3, R3, R2, 0x18 ;  /* 0x0000000203037211 */ /* 0x001fe400078ec0ff */
[----:B------:R-:W-:-:S03]  /*fcf0*/  SHF.L.U32 R2, R0, 0x1f, RZ ;  /* 0x0000001f00027819 */ /* 0x000fc600000006ff */
[----:B------:R-:W-:-:S04]  /*fd00*/  VIADD R3, R3, 0x58 ;  /* 0x0000005803037836 */ /* 0x000fc80000000000 */
[C---:B------:R-:W-:Y:S02]  /*fd10*/  IMAD R7, R8.reuse, 0x8, R3 ;  /* 0x0000000808077824 */ /* 0x040fe400078e0203 */
[----:B------:R-:W-:Y:S02]  /*fd20*/  VIADD R8, R8, 0x1 ;  /* 0x0000000108087836 */ /* 0x000fe40000000000 */
[----:B------:R-:W0:Y:S03]  /*fd30*/  SYNCS.PHASECHK.TRANS64.TRYWAIT P0, [R7+URZ], R2 ;  /* 0x00000002070075a7 */ /* 0x000e26000800017f */
[----:B------:R-:W-:-:S04]  /*fd40*/  ISETP.NE.AND P1, PT, R8, 0xb, PT ;  /* 0x0000000b0800780c */ /* 0x000fc80003f25270 */
[----:B------:R-:W-:Y:S02]  /*fd50*/  SEL R5, RZ, 0x1, P1 ;  /* 0x00000001ff057807 */ /* 0x000fe40000800000 */
[----:B------:R-:W-:Y:S02]  /*fd60*/  SEL R8, R8, RZ, P1 ;  /* 0x000000ff08087207 */ /* 0x000fe40000800000 */
[----:B------:R-:W-:-:S03]  /*fd70*/  LOP3.LUT R5, R0, R5, RZ, 0x3c, !PT ;  /* 0x0000000500057212 */ /* 0x000fc600078e3cff */
[----:B------:R-:W-:Y:S01]  /*fd80*/  IMAD R9, R8, 0x8, R3 ;  /* 0x0000000808097824 */ /* 0x000fe200078e0203 */
[----:B------:R-:W-:Y:S01]  /*fd90*/  SHF.L.U32 R4, R5, 0x1f, RZ ;  /* 0x0000001f05047819 */ /* 0x000fe200000006ff */
[----:B0-----:R-:W-:Y:S06]  /*fda0*/  @!P0 BRA `(.L_x_316) ;  /* 0x00000008001c8947 */ /* 0x001fec0003800000 */
.L_x_336:
[----:B------:R-:W1:Y:S01]  /*fdb0*/  SYNCS.PHASECHK.TRANS64.TRYWAIT P0, [R9+URZ], R4 ;  /* 0x00000004090075a7 */ /* 0x000e62000800017f */
[----:B------:R-:W-:-:S05]  /*fdc0*/  VIADD R0, R8, 0x1 ;  /* 0x0000000108007836 */ /* 0x000fca0000000000 */
[----:B------:R-:W-:-:S04]  /*fdd0*/  ISETP.NE.AND P1, PT, R0, 0xb, PT ;  /* 0x0000000b0000780c */ /* 0x000fc80003f25270 */
[----:B0-----:R-:W-:Y:S02]  /*fde0*/  SEL R2, RZ, 0x1, P1 ;  /* 0x00000001ff027807 */ /* 0x001fe40000800000 */
[----:B------:R-:W-:Y:S02]  /*fdf0*/  SEL R0, R0, RZ, P1 ;  /* 0x000000ff00007207 */ /* 0x000fe40000800000 */
[----:B------:R-:W-:-:S03]  /*fe00*/  LOP3.LUT R7, R5, R2, RZ, 0x3c, !PT ;  /* 0x0000000205077212 */ /* 0x000fc600078e3cff */
[----:B------:R-:W-:Y:S01]  /*fe10*/  IMAD R6, R0, 0x8, R3 ;  /* 0x0000000800067824 */ /* 0x000fe200078e0203 */
[----:B------:R-:W-:Y:S01]  /*fe20*/  SHF.L.U32 R5, R7, 0x1f, RZ ;  /* 0x0000001f07057819 */ /* 0x000fe200000006ff */
[----:B-1----:R-:W-:Y:S06]  /*fe30*/  @!P0 BRA `(.L_x_317) ;  /* 0x00000008000c8947 */ /* 0x002fec0003800000 */
.L_x_337:
[----:B------:R-:W1:Y:S01]  /*fe40*/  SYNCS.PHASECHK.TRANS64.TRYWAIT P0, [R6+URZ], R5 ;  /* 0x00000005060075a7 */ /* 0x000e62000800017f */
[----:B------:R-:W-:-:S05]  /*fe50*/  VIADD R0, R0, 0x1 ;  /* 0x0000000100007836 */ /* 0x000fca0000000000 */
[----:B------:R-:W-:-:S04]  /*fe60*/  ISETP.NE.AND P1, PT, R0, 0xb, PT ;  /* 0x0000000b0000780c */ /* 0x000fc80003f25270 */
[----:B------:R-:W-:Y:S02]  /*fe70*/  SEL R2, RZ, 0x1, P1 ;  /* 0x00000001ff027807 */ /* 0x000fe40000800000 */
[----:B------:R-:W-:Y:S02]  /*fe80*/  SEL R0, R0, RZ, P1 ;  /* 0x000000ff00007207 */ /* 0x000fe40000800000 */
[----:B------:R-:W-:-:S03]  /*fe90*/  LOP3.LUT R7, R7, R2, RZ, 0x3c, !PT ;  /* 0x0000000207077212 */ /* 0x000fc600078e3cff */
[----:B0-----:R-:W-:Y:S01]  /*fea0*/  IMAD R9, R0, 0x8, R3 ;  /* 0x0000000800097824 */ /* 0x001fe200078e0203 */
[----:B------:R-:W-:Y:S01]  /*feb0*/  SHF.L.U32 R4, R7, 0x1f, RZ ;  /* 0x0000001f07047819 */ /* 0x000fe200000006ff */
[----:B-1----:R-:W-:Y:S06]  /*fec0*/  @!P0 BRA `(.L_x_318) ;  /* 0x0000000400fc8947 */ /* 0x002fec0003800000 */
.L_x_338:
        /* <DEDUP_REMOVED lines=9> */
.L_x_339:
        /* <DEDUP_REMOVED lines=9> */
.L_x_340:
        /* <DEDUP_REMOVED lines=9> */
.L_x_341:
        /* <DEDUP_REMOVED lines=9> */
.L_x_342:
        /* <DEDUP_REMOVED lines=9> */
.L_x_343:
        /* <DEDUP_REMOVED lines=9> */
.L_x_344:
[----:B------:R-:W1:Y:S01]  /*10230*/  SYNCS.PHASECHK.TRANS64.TRYWAIT P0, [R9+URZ], R4 ;  /* 0x00000004090075a7 */ /* 0x000e62000800017f */
[----:B------:R-:W-:-:S05]  /*10240*/  VIADD R0, R0, 0x1 ;  /* 0x0000000100007836 */ /* 0x000fca0000000000 */
[----:B------:R-:W-:-:S04]  /*10250*/  ISETP.NE.AND P1, PT, R0, 0xb, PT ;  /* 0x0000000b0000780c */ /* 0x000fc80003f25270 */
[----:B------:R-:W-:Y:S02]  /*10260*/  SEL R2, RZ, 0x1, P1 ;  /* 0x00000001ff027807 */ /* 0x000fe40000800000 */
[----:B------:R-:W-:Y:S02]  /*10270*/  SEL R0, R0, RZ, P1 ;  /* 0x000000ff00007207 */ /* 0x000fe40000800000 */
[----:B------:R-:W-:Y:S01]  /*10280*/  LOP3.LUT R2, R7, R2, RZ, 0x3c, !PT ;  /* 0x0000000207027212 */ /* 0x000fe200078e3cff */
[----:B-1----:R-:W-:Y:S06]  /*10290*/  @!P0 BRA `(.L_x_325) ;  /* 0x0000000400948947 */ /* 0x002fec0003800000 */
.L_x_345:
[----:B------:R-:W-:Y:S01]  /*102a0*/  IMAD R3, R0, 0x8, R3 ;  /* 0x0000000800037824 */ /* 0x000fe200078e0203 */
[----:B------:R-:W-:-:S07]  /*102b0*/  SHF.L.U32 R0, R2, 0x1f, RZ ;  /* 0x0000001f02007819 */ /* 0x000fce00000006ff */
.L_x_326:
[----:B--2---:R2:W3:Y:S02]  /*102c0*/  SYNCS.PHASECHK.TRANS64.TRYWAIT P0, [R3+URZ], R0 ;  /* 0x00000000030075a7 */ /* 0x0044e4000800017f */
[----:B---3--:R-:W-:Y:S05]  /*102d0*/  @!P0 NANOSLEEP.SYNCS 0x989680 ;  /* 0x009896800000895d */ /* 0x008fea0003900000 */
[----:B------:R-:W3:Y:S02]  /*102e0*/  @!P0 SYNCS.PHASECHK.TRANS64 P0, [R3+URZ], R0 ;  /* 0x00000000030085a7 */ /* 0x000ee4000800007f */
[----:B---3--:R-:W-:Y:S05]  /*102f0*/  @!P0 BRA `(.L_x_326) ;  /* 0xfffffffc00f08947 */ /* 0x008fea000383ffff */
.L_x_314:
[----:B------:R-:W-:Y:S05]  /*10300*/  BSYNC B0 ;  /* 0x0000000000007941 */ /* 0x000fea0003800000 */
.L_x_313:
[----:B------:R-:W-:Y:S05]  /*10310*/  EXIT ;  /* 0x000000000000794d */ /* 0x000fea0003800000 */
.L_x_16:
[----:B---3--:R-:W-:-:S04]  /*10320*/  IMAD.U32 R3, RZ, RZ, UR17 ;  /* 0x00000011ff037e24 */ /* 0x008fc8000f8e00ff */
[----:B------:R3:W4:Y:S03]  /*10330*/  SYNCS.PHASECHK.TRANS64.TRYWAIT P0, [R3+URZ+-0x8], R0 ;  /* 0xfffff800030075a7 */ /* 0x000726000800017f */
[----:B----4-:R-:W-:Y:S05]  /*10340*/  @!P0 NANOSLEEP.SYNCS 0x989680 ;  /* 0x009896800000895d */ /* 0x010fea0003900000 */
[----:B------:R-:W4:Y:S02]  /*10350*/  @!P0 SYNCS.PHASECHK.TRANS64 P0, [R3+URZ+-0x8], R0 ;  /* 0xfffff800030085a7 */ /* 0x000f24000800007f */
[----:B----4-:R-:W-:Y:S05]  /*10360*/  @!P0 BRA `(.L_x_16) ;  /* 0xfffffffc00ec8947 */ /* 0x010fea000383ffff */
[----:B------:R-:W-:Y:S05]  /*10370*/  BRA `(.L_x_327) ;  /* 0xffffff1000d07947 */ /* 0x000fea000383ffff */
.L_x_21:
[----:B-1----:R-:W-:-:S04]  /*10380*/  IMAD.U32 R3, RZ, RZ, UR6 ;  /* 0x00000006ff037e24 */ /* 0x002fc8000f8e00ff */
[----:B------:R1:W2:Y:S03]  /*10390*/  SYNCS.PHASECHK.TRANS64.TRYWAIT P0, [R3+URZ], R0 ;  /* 0x00000000030075a7 */ /* 0x0002a6000800017f */
[----:B--2---:R-:W-:Y:S05]  /*103a0*/  @!P0 NANOSLEEP.SYNCS 0x989680 ;  /* 0x009896800000895d */ /* 0x004fea0003900000 */
[----:B------:R-:W2:Y:S02]  /*103b0*/  @!P0 SYNCS.PHASECHK.TRANS64 P0, [R3+URZ], R0 ;  /* 0x00000000030085a7 */ /* 0x000ea4000800007f */
[----:B--2---:R-:W-:Y:S05]  /*103c0*/  @!P0 BRA `(.L_x_21) ;  /* 0xfffffffc00ec8947 */ /* 0x004fea000383ffff */
[----:B------:R-:W-:Y:S05]  /*103d0*/  BRA `(.L_x_20) ;  /* 0xffffff1c003c7947 */ /* 0x000fea000383ffff */
.L_x_27:
[----:B-----5:R1:W-:Y:S02]  /*103e0*/  STL [R1+0x9c], R0 ;  /* 0x00009c0001007387 */ /* 0x0203e40000100800 */
[----:B-1----:R-:W-:-:S04]  /*103f0*/  IMAD.U32 R0, RZ, RZ, UR9 ;  /* 0x00000009ff007e24 */ /* 0x002fc8000f8e00ff */
[----:B------:R1:W3:Y:S03]  /*10400*/  SYNCS.PHASECHK.TRANS64.TRYWAIT P0, [R0+URZ], R229 ;  /* 0x000000e5000075a7 */ /* 0x0002e6000800017f */
[----:B---3--:R-:W-:Y:S05]  /*10410*/  @!P0 NANOSLEEP.SYNCS 0x989680 ;  /* 0x009896800000895d */ /* 0x008fea0003900000 */
[----:B------:R1:W3:Y:S02]  /*10420*/  @!P0 SYNCS.PHASECHK.TRANS64 P0, [R0+URZ], R229 ;  /* 0x000000e5000085a7 */ /* 0x0002e4000800007f */
[----:B-1----:R1:W5:Y:S02]  /*10430*/  LDL.LU R0, [R1+0x9c] ;  /* 0x00009c0001007983 */ /* 0x0023640000300800 */
[----:B-1-3--:R-:W-:Y:S05]  /*10440*/  @!P0 BRA `(.L_x_27) ;  /* 0xfffffffc00e48947 */ /* 0x00afea000383ffff */
[----:B------:R-:W-:Y:S05]  /*10450*/  BRA `(.L_x_26) ;  /* 0xffffff2c00a47947 */ /* 0x000fea000383ffff */
.L_x_35:
[----:B---3--:R-:W-:-:S04]  /*10460*/  IMAD.U32 R25, RZ, RZ, UR17 ;  /* 0x00000011ff197e24 */ /* 0x008fc8000f8e00ff */
[----:B------:R3:W4:Y:S03]  /*10470*/  SYNCS.PHASECHK.TRANS64.TRYWAIT P0, [R25+URZ+0x8], R24 ;  /* 0x00000818190075a7 */ /* 0x000726000800017f */
[----:B----4-:R-:W-:Y:S05]  /*10480*/  @!P0 NANOSLEEP.SYNCS 0x989680 ;  /* 0x009896800000895d */ /* 0x010fea0003900000 */
[----:B------:R-:W4:Y:S02]  /*10490*/  @!P0 SYNCS.PHASECHK.TRANS64 P0, [R25+URZ+0x8], R24 ;  /* 0x00000818190085a7 */ /* 0x000f24000800007f */
[----:B----4-:R-:W-:Y:S05]  /*104a0*/  @!P0 BRA `(.L_x_35) ;  /* 0xfffffffc00ec8947 */ /* 0x010fea000383ffff */
[----:B------:R-:W-:Y:S05]  /*104b0*/  BRA `(.L_x_328) ;  /* 0xffffff50007c7947 */ /* 0x000fea000383ffff */
.L_x_300:
[----:B------:R-:W-:Y:S01]  /*104c0*/  BSSY B1, `(.L_x_329) ;  /* 0x0000006000017945 */ /* 0x000fe20003800000 */
[----:B------:R-:W-:-:S07]  /*104d0*/  IMAD.MOV.U32 R2, RZ, RZ, -0x1 ;  /* 0xffffffffff027424 */ /* 0x000fce00078e00ff */
[----:B------:R-:W-:Y:S05]  /*104e0*/  WARPSYNC.COLLECTIVE R2, `(.L_x_330) ;  /* 0x00000000020c7348 */ /* 0x000fea0003c00000 */
[----:B------:R-:W-:Y:S02]  /*104f0*/  ELECT P1, UR62, PT ;  /* 0x00000000003e782f */ /* 0x000fe40003820000 */
[----:B------:R-:W-:Y:S01]  /*10500*/  MOV R2, UR62 ;  /* 0x0000003e00027c02 */ /* 0x000fe20008000f00 */
[----:B------:R-:W-:Y:S10]  /*10510*/  ENDCOLLECTIVE ;  /* 0x000000000000791b */ /* 0x000ff40003800000 */
.L_x_330:
[----:B------:R-:W-:Y:S05]  /*10520*/  BSYNC B1 ;  /* 0x0000000000017941 */ /* 0x000fea0003800000 */
.L_x_329:
[----:B------:R-:W-:Y:S05]  /*10530*/  BRA `(.L_x_331) ;  /* 0xffffffe800cc7947 */ /* 0x000fea000383ffff */
.L_x_303:
[----:B-1----:R1:W2:Y:S02]  /*10540*/  SYNCS.PHASECHK.TRANS64.TRYWAIT P1, [R11+URZ+0x58], R4 ;  /* 0x000058040b0075a7 */ /* 0x0022a4000802017f */
[----:B--2---:R-:W-:Y:S05]  /*10550*/  @!P1 NANOSLEEP.SYNCS 0x989680 ;  /* 0x009896800000995d */ /* 0x004fea0003900000 */
[----:B------:R-:W2:Y:S02]  /*10560*/  @!P1 SYNCS.PHASECHK.TRANS64 P1, [R11+URZ+0x58], R4 ;  /* 0x000058040b0095a7 */ /* 0x000ea4000802007f */
[----:B--2---:R-:W-:Y:S05]  /*10570*/  @!P1 BRA `(.L_x_303) ;  /* 0xfffffffc00f09947 */ /* 0x004fea000383ffff */
[----:B------:R-:W-:Y:S05]  /*10580*/  BRA `(.L_x_332) ;  /* 0xffffffec00087947 */ /* 0x000fea000383ffff */
.L_x_312:
[----:B------:R-:W-:Y:S01]  /*10590*/  BSSY B0, `(.L_x_333) ;  /* 0x0000006000007945 */ /* 0x000fe20003800000 */
[----:B------:R-:W-:-:S07]  /*105a0*/  IMAD.MOV.U32 R2, RZ, RZ, -0x1 ;  /* 0xffffffffff027424 */ /* 0x000fce00078e00ff */
[----:B01----:R-:W-:Y:S05]  /*105b0*/  WARPSYNC.COLLECTIVE R2, `(.L_x_334) ;  /* 0x00000000020c7348 */ /* 0x003fea0003c00000 */
[----:B------:R-:W-:Y:S02]  /*105c0*/  ELECT P1, UR62, PT ;  /* 0x00000000003e782f */ /* 0x000fe40003820000 */
[----:B------:R-:W-:Y:S01]  /*105d0*/  MOV R2, UR62 ;  /* 0x0000003e00027c02 */ /* 0x000fe20008000f00 */
[----:B01----:R-:W-:Y:S10]  /*105e0*/  ENDCOLLECTIVE ;  /* 0x000000000000791b */ /* 0x003ff40003800000 */
.L_x_334:
[----:B------:R-:W-:Y:S05]  /*105f0*/  BSYNC B0 ;  /* 0x0000000000007941 */ /* 0x000fea0003800000 */
.L_x_333:
[----:B------:R-:W-:Y:S01]  /*10600*/  PLOP3.LUT P0, PT, P1, PT, PT, 0x80, 0x0 ;  /* 0x000000000000781c */ /* 0x000fe20000f0f070 */
[----:B------:R-:W-:-:S12]  /*10610*/  BRA `(.L_x_335) ;  /* 0xfffffff4008c7947 */ /* 0x000fd8000383ffff */
.L_x_316:
[----:B0-----:R0:W1:Y:S02]  /*10620*/  SYNCS.PHASECHK.TRANS64.TRYWAIT P0, [R7+URZ], R2 ;  /* 0x00000002070075a7 */ /* 0x001064000800017f */
[----:B-1----:R-:W-:Y:S05]  /*10630*/  @!P0 NANOSLEEP.SYNCS 0x989680 ;  /* 0x009896800000895d */ /* 0x002fea0003900000 */
[----:B------:R-:W1:Y:S02]  /*10640*/  @!P0 SYNCS.PHASECHK.TRANS64 P0, [R7+URZ], R2 ;  /* 0x00000002070085a7 */ /* 0x000e64000800007f */
[----:B-1----:R-:W-:Y:S05]  /*10650*/  @!P0 BRA `(.L_x_316) ;  /* 0xfffffffc00f08947 */ /* 0x002fea000383ffff */
[----:B------:R-:W-:Y:S05]  /*10660*/  BRA `(.L_x_336) ;  /* 0xfffffff400d07947 */ /* 0x000fea000383ffff */
.L_x_317:
[----:B0-----:R0:W1:Y:S02]  /*10670*/  SYNCS.PHASECHK.TRANS64.TRYWAIT P0, [R9+URZ], R4 ;  /* 0x00000004090075a7 */ /* 0x001064000800017f */
[----:B-1----:R-:W-:Y:S05]  /*10680*/  @!P0 NANOSLEEP.SYNCS 0x989680 ;  /* 0x009896800000895d */ /* 0x002fea0003900000 */
[----:B------:R-:W1:Y:S02]  /*10690*/  @!P0 SYNCS.PHASECHK.TRANS64 P0, [R9+URZ], R4 ;  /* 0x00000004090085a7 */ /* 0x000e64000800007f */
[----:B-1----:R-:W-:Y:S05]  /*106a0*/  @!P0 BRA `(.L_x_317) ;  /* 0xfffffffc00f08947 */ /* 0x002fea000383ffff */
[----:B------:R-:W-:Y:S05]  /*106b0*/  BRA `(.L_x_337) ;  /* 0xfffffff400e07947 */ /* 0x000fea000383ffff */
.L_x_318:
[----:B0-----:R0:W1:Y:S02]  /*106c0*/  SYNCS.PHASECHK.TRANS64.TRYWAIT P0, [R6+URZ], R5 ;  /* 0x00000005060075a7 */ /* 0x001064000800017f */
[----:B-1----:R-:W-:Y:S05]  /*106d0*/  @!P0 NANOSLEEP.SYNCS 0x989680 ;  /* 0x009896800000895d */ /* 0x002fea0003900000 */
[----:B------:R-:W1:Y:S02]  /*106e0*/  @!P0 SYNCS.PHASECHK.TRANS64 P0, [R6+URZ], R5 ;  /* 0x00000005060085a7 */ /* 0x000e64000800007f */
[----:B-1----:R-:W-:Y:S05]  /*106f0*/  @!P0 BRA `(.L_x_318) ;  /* 0xfffffffc00f08947 */ /* 0x002fea000383ffff */
[----:B------:R-:W-:Y:S05]  /*10700*/  BRA `(.L_x_338) ;  /* 0xfffffff400f07947 */ /* 0x000fea000383ffff */
.L_x_319:
[----:B0-----:R0:W1:Y:S02]  /*10710*/  SYNCS.PHASECHK.TRANS64.TRYWAIT P0, [R9+URZ], R4 ;  /* 0x00000004090075a7 */ /* 0x001064000800017f */
[----:B-1----:R-:W-:Y:S05]  /*10720*/  @!P0 NANOSLEEP.SYNCS 0x989680 ;  /* 0x009896800000895d */ /* 0x002fea0003900000 */
[----:B------:R-:W1:Y:S02]  /*10730*/  @!P0 SYNCS.PHASECHK.TRANS64 P0, [R9+URZ], R4 ;  /* 0x00000004090085a7 */ /* 0x000e64000800007f */
[----:B-1----:R-:W-:Y:S05]  /*10740*/  @!P0 BRA `(.L_x_319) ;  /* 0xfffffffc00f08947 */ /* 0x002fea000383ffff */
[----:B------:R-:W-:Y:S05]  /*10750*/  BRA `(.L_x_339) ;  /* 0xfffffff800007947 */ /* 0x000fea000383ffff */
.L_x_320:
[----:B0-----:R0:W1:Y:S02]  /*10760*/  SYNCS.PHASECHK.TRANS64.TRYWAIT P0, [R6+URZ], R5 ;  /* 0x00000005060075a7 */ /* 0x001064000800017f */
[----:B-1----:R-:W-:Y:S05]  /*10770*/  @!P0 NANOSLEEP.SYNCS 0x989680 ;  /* 0x009896800000895d */ /* 0x002fea0003900000 */
[----:B------:R-:W1:Y:S02]  /*10780*/  @!P0 SYNCS.PHASECHK.TRANS64 P0, [R6+URZ], R5 ;  /* 0x00000005060085a7 */ /* 0x000e64000800007f */
[----:B-1----:R-:W-:Y:S05]  /*10790*/  @!P0 BRA `(.L_x_320) ;  /* 0xfffffffc00f08947 */ /* 0x002fea000383ffff */
[----:B------:R-:W-:Y:S05]  /*107a0*/  BRA `(.L_x_340) ;  /* 0xfffffff800107947 */ /* 0x000fea000383ffff */
.L_x_321:
[----:B0-----:R0:W1:Y:S02]  /*107b0*/  SYNCS.PHASECHK.TRANS64.TRYWAIT P0, [R9+URZ], R4 ;  /* 0x00000004090075a7 */ /* 0x001064000800017f */
[----:B-1----:R-:W-:Y:S05]  /*107c0*/  @!P0 NANOSLEEP.SYNCS 0x989680 ;  /* 0x009896800000895d */ /* 0x002fea0003900000 */
[----:B------:R-:W1:Y:S02]  /*107d0*/  @!P0 SYNCS.PHASECHK.TRANS64 P0, [R9+URZ], R4 ;  /* 0x00000004090085a7 */ /* 0x000e64000800007f */
[----:B-1----:R-:W-:Y:S05]  /*107e0*/  @!P0 BRA `(.L_x_321) ;  /* 0xfffffffc00f08947 */ /* 0x002fea000383ffff */
[----:B------:R-:W-:Y:S05]  /*107f0*/  BRA `(.L_x_341) ;  /* 0xfffffff800207947 */ /* 0x000fea000383ffff */
.L_x_322:
[----:B0-----:R0:W1:Y:S02]  /*10800*/  SYNCS.PHASECHK.TRANS64.TRYWAIT P0, [R6+URZ], R5 ;  /* 0x00000005060075a7 */ /* 0x001064000800017f */
[----:B-1----:R-:W-:Y:S05]  /*10810*/  @!P0 NANOSLEEP.SYNCS 0x989680 ;  /* 0x009896800000895d */ /* 0x002fea0003900000 */
[----:B------:R-:W1:Y:S02]  /*10820*/  @!P0 SYNCS.PHASECHK.TRANS64 P0, [R6+URZ], R5 ;  /* 0x00000005060085a7 */ /* 0x000e64000800007f */
[----:B-1----:R-:W-:Y:S05]  /*10830*/  @!P0 BRA `(.L_x_322) ;  /* 0xfffffffc00f08947 */ /* 0x002fea000383ffff */
[----:B------:R-:W-:Y:S05]  /*10840*/  BRA `(.L_x_342) ;  /* 0xfffffff800307947 */ /* 0x000fea000383ffff */
.L_x_323:
[----:B0-----:R0:W1:Y:S02]  /*10850*/  SYNCS.PHASECHK.TRANS64.TRYWAIT P0, [R9+URZ], R4 ;  /* 0x00000004090075a7 */ /* 0x001064000800017f */
[----:B-1----:R-:W-:Y:S05]  /*10860*/  @!P0 NANOSLEEP.SYNCS 0x989680 ;  /* 0x009896800000895d */ /* 0x002fea0003900000 */
[----:B------:R-:W1:Y:S02]  /*10870*/  @!P0 SYNCS.PHASECHK.TRANS64 P0, [R9+URZ], R4 ;  /* 0x00000004090085a7 */ /* 0x000e64000800007f */
[----:B-1----:R-:W-:Y:S05]  /*10880*/  @!P0 BRA `(.L_x_323) ;  /* 0xfffffffc00f08947 */ /* 0x002fea000383ffff */
[----:B------:R-:W-:Y:S05]  /*10890*/  BRA `(.L_x_343) ;  /* 0xfffffff800407947 */ /* 0x000fea000383ffff */
.L_x_324:
[----:B0-----:R0:W1:Y:S02]  /*108a0*/  SYNCS.PHASECHK.TRANS64.TRYWAIT P0, [R6+URZ], R5 ;  /* 0x00000005060075a7 */ /* 0x001064000800017f */
[----:B-1----:R-:W-:Y:S05]  /*108b0*/  @!P0 NANOSLEEP.SYNCS 0x989680 ;  /* 0x009896800000895d */ /* 0x002fea0003900000 */
[----:B------:R-:W1:Y:S02]  /*108c0*/  @!P0 SYNCS.PHASECHK.TRANS64 P0, [R6+URZ], R5 ;  /* 0x00000005060085a7 */ /* 0x000e64000800007f */
[----:B-1----:R-:W-:Y:S05]  /*108d0*/  @!P0 BRA `(.L_x_324) ;  /* 0xfffffffc00f08947 */ /* 0x002fea000383ffff */
[----:B------:R-:W-:Y:S05]  /*108e0*/  BRA `(.L_x_344) ;  /* 0xfffffff800507947 */ /* 0x000fea000383ffff */
.L_x_325:
[----:B-1----:R1:W2:Y:S02]  /*108f0*/  SYNCS.PHASECHK.TRANS64.TRYWAIT P0, [R9+URZ], R4 ;  /* 0x00000004090075a7 */ /* 0x0022a4000800017f */
[----:B--2---:R-:W-:Y:S05]  /*10900*/  @!P0 NANOSLEEP.SYNCS 0x989680 ;  /* 0x009896800000895d */ /* 0x004fea0003900000 */
[----:B------:R-:W2:Y:S02]  /*10910*/  @!P0 SYNCS.PHASECHK.TRANS64 P0, [R9+URZ], R4 ;  /* 0x00000004090085a7 */ /* 0x000ea4000800007f */
[----:B--2---:R-:W-:Y:S05]  /*10920*/  @!P0 BRA `(.L_x_325) ;  /* 0xfffffffc00f08947 */ /* 0x004fea000383ffff */
[----:B------:R-:W-:Y:S05]  /*10930*/  BRA `(.L_x_345) ;  /* 0xfffffff800587947 */ /* 0x000fea000383ffff */
.L_x_346:
[----:B------:R-:W-:-:S00]  /*10940*/  BRA `(.L_x_346) ;  /* 0xfffffffc00fc7947 */ /* 0x000fc0000383ffff */
[----:B------:R-:W-:-:S00]  /*10950*/  NOP ;  /* 0x0000000000007918 */ /* 0x000fc00000000000 */
        /* <DEDUP_REMOVED lines=10> */
.L_x_347:


//--------------------- .nv.shared._ZN7cutlass13device_kernelINS_4gemm6kernel13GemmUniversalIN4cute5tupleIJiiiiEEENS1_10collective13CollectiveMmaINS1_37MainloopSm90TmaGmmaWarpSpecializedFP8ILi11ENS5_IJNS4_1CILi1EEESB_SB_EEENS1_32KernelTmaWarpSpecializedPingpongEEENS5_IJNSA_ILi64EEENSA_ILi256EEESF_EEENS_12float_e5m2_tENS5_IJlSB_lEEESI_SJ_NS4_8TiledMMAINS4_8MMA_AtomIJNS4_4SM904GMMA31MMA_64x256x32_F32E5M2E5M2_SS_TNILNSN_7ScaleInE1ELSP_1EEEEEENS4_6LayoutISC_NS5_IJNSA_ILi0EEEST_ST_EEEEENS5_IJNS4_10UnderscoreESW_SW_EEEEENS4_13SM90_TMA_LOADENS4_14ComposedLayoutINS4_7SwizzleILi2ELi4ELi3EEENS4_18smem_ptr_flag_bitsILi8EEENSS_INS5_IJNSA_ILi8EEESF_EEENS5_IJSF_SB_EEEEEEEvNS4_8identityESZ_S19_vS1A_EENS_8epilogue10collective6detail29Sm90TmaWarpSpecializedAdapterINS1D_15DefaultEpilogueISI_SJ_SJ_NS1C_6thread17LinearCombinationISI_Li1EffLNS1H_9ScaleType4KindE0ELNS_15FloatRoundStyleE2ESI_EENS1_15EpilogueDefaultEEEEEvvEEEEvNT_6ParamsE --------------------------
	.section	.nv.shared._ZN7cutlass13device_kernelINS_4gemm6kernel13GemmUniversalIN4cute5tupleIJiiiiEEENS1_10collective13CollectiveMmaINS1_37MainloopSm90TmaGmmaWarpSpecializedFP8ILi11ENS5_IJNS4_1CILi1EEESB_SB_EEENS1_32KernelTmaWarpSpecializedPingpongEEENS5_IJNSA_ILi64EEENSA_ILi256EEESF_EEENS_12float_e5m2_tENS5_IJlSB_lEEESI_SJ_NS4_8TiledMMAINS4_8MMA_AtomIJNS4_4SM904GMMA31MMA_64x256x32_F32E5M2E5M2_SS_TNILNSN_7ScaleInE1ELSP_1EEEEEENS4_6LayoutISC_NS5_IJNSA_ILi0EEEST_ST_EEEEENS5_IJNS4_10UnderscoreESW_SW_EEEEENS4_13SM90_TMA_LOADENS4_14ComposedLayoutINS4_7SwizzleILi2ELi4ELi3EEENS4_18smem_ptr_flag_bitsILi8EEENSS_INS5_IJNSA_ILi8EEESF_EEENS5_IJSF_SB_EEEEEEEvNS4_8identityESZ_S19_vS1A_EENS_8epilogue10collective6detail29Sm90TmaWarpSpecializedAdapterINS1D_15DefaultEpilogueISI_SJ_SJ_NS1C_6thread17LinearCombinationISI_Li1EffLNS1H_9ScaleType4KindE0ELNS_15FloatRoundStyleE2ESI_EENS1_15EpilogueDefaultEEEEEvvEEEEvNT_6ParamsE,"aw",@nobits
	.sectionflags	@""
	.align	16
	.zero		1024


//--------------------- .nv.shared.reserved.0     --------------------------
	.section	.nv.shared.reserved.0,"aw",@nobits
	.weak		__nv_reservedSMEM_offset_0_alias
	.size		__nv_reservedSMEM_offset_0_alias, 0, 0
	.other		__nv_reservedSMEM_offset_0_alias,@"STO_CUDA_RESERVED_SHARED STV_DEFAULT"
__nv_reservedSMEM_offset_0_alias:
	.zero		0


//--------------------- .nv.global                --------------------------
	.section	.nv.global,"aw",@nobits
.nv.global:
	.type		_ZN39_INTERNAL_916a5a94_4_k_cu_193a6e6c_40894cute1_E,@object
	.size		_ZN39_INTERNAL_916a5a94_4_k_cu_193a6e6c_40894cute1_E,(_ZN39_INTERNAL_916a5a94_4_k_cu_193a6e6c_40894cuda3std3__45__cpo6cbeginE - _ZN39_INTERNAL_916a5a94_4_k_cu_193a6e6c_40894cute1_E)
_ZN39_INTERNAL_916a5a94_4_k_cu_193a6e6c_40894cute1_E:
	.zero		1
	.type		_ZN39_INTERNAL_916a5a94_4_k_cu_193a6e6c_40894cuda3std3__45__cpo6cbeginE,@object
	.size		_ZN39_INTERNAL_916a5a94_4_k_cu_193a6e6c_40894cuda3std3__45__cpo6cbeginE,(_ZN39_INTERNAL_916a5a94_4_k_cu_193a6e6c_40894cuda3std3__48in_placeE - _ZN39_INTERNAL_916a5a94_4_k_cu_193a6e6c_40894cuda3std3__45__cpo6cbeginE)
_ZN39_INTERNAL_916a5a94_4_k_cu_193a6e6c_40894cuda3std3__45__cpo6cbeginE:
	.zero		1
	.type		_ZN39_INTERNAL_916a5a94_4_k_cu_193a6e6c_40894cuda3std3__48in_placeE,@object
	.size		_ZN39_INTERNAL_916a5a94_4_k_cu_193a6e6c_40894cuda3std3__48in_placeE,(_ZN39_INTERNAL_916a5a94_4_k_cu_193a6e6c_40894cuda3std6ranges3__45__cpo9iter_moveE - _ZN39_INTERNAL_916a5a94_4_k_cu_193a6e6c_40894cuda3std3__48in_placeE)
_ZN39_INTERNAL_916a5a94_4_k_cu_193a6e6c_40894cuda3std3__48in_placeE:
	.zero		1
	.type		_ZN39_INTERNAL_916a5a94_4_k_cu_193a6e6c_40894cuda3std6ranges3__45__cpo9iter_moveE,@object
	.size		_ZN39_INTERNAL_916a5a94_4_k_cu_193a6e6c_40894cuda3std6ranges3__45__cpo9iter_moveE,(_ZN39_INTERNAL_916a5a94_4_k_cu_193a6e6c_40894cuda3std3__45__cpo5beginE - _ZN39_INTERNAL_916a5a94_4_k_cu_193a6e6c_40894cuda3std6ranges3__45__cpo9iter_moveE)
_ZN39_INTERNAL_916a5a94_4_k_cu_193a6e6c_40894cuda3std6ranges3__45__cpo9iter_moveE:
	.zero		1
	.type		_ZN39_INTERNAL_916a5a94_4_k_cu_193a6e6c_40894cuda3std3__45__cpo5beginE,@object
	.size		_ZN39_INTERNAL_916a5a94_4_k_cu_193a6e6c_40894cuda3std3__45__cpo5beginE,(_ZN39_INTERNAL_916a5a94_4_k_cu_193a6e6c_40894cuda3std3__441_GLOBAL__N__916a5a94_4_k_cu_193a6e6c_40896ignoreE - _ZN39_INTERNAL_916a5a94_4_k_cu_193a6e6c_40894cuda3std3__45__cpo5beginE)
_ZN39_INTERNAL_916a5a94_4_k_cu_193a6e6c_40894cuda3std3__45__cpo5beginE:
	.zero		1
	.type		_ZN39_INTERNAL_916a5a94_4_k_cu_193a6e6c_40894cuda3std3__441_GLOBAL__N__916a5a94_4_k_cu_193a6e6c_40896ignoreE,@object
	.size		_ZN39_INTERNAL_916a5a94_4_k_cu_193a6e6c_40894cuda3std3__441_GLOBAL__N__916a5a94_4_k_cu_193a6e6c_40896ignoreE,(_ZN39_INTERNAL_916a5a94_4_k_cu_193a6e6c_40894cute7productE - _ZN39_INTERNAL_916a5a94_4_k_cu_193a6e6c_40894cuda3std3__441_GLOBAL__N__916a5a94_4_k_cu_193a6e6c_40896ignoreE)
_ZN39_INTERNAL_916a5a94_4_k_cu_193a6e6c_40894cuda3std3__441_GLOBAL__N__916a5a94_4_k_cu_193a6e6c_40896ignoreE:
	.zero		1
	.type		_ZN39_INTERNAL_916a5a94_4_k_cu_193a6e6c_40894cute7productE,@object
	.size		_ZN39_INTERNAL_916a5a94_4_k_cu_193a6e6c_40894cute7productE,(_ZN39_INTERNAL_916a5a94_4_k_cu_193a6e6c_40894cuda3std3__45__cpo3endE - _ZN39_INTERNAL_916a5a94_4_k_cu_193a6e6c_40894cute7productE)
_ZN39_INTERNAL_916a5a94_4_k_cu_193a6e6c_40894cute7productE:
	.zero		1
	.type		_ZN39_INTERNAL_916a5a94_4_k_cu_193a6e6c_40894cuda3std3__45__cpo3endE,@object
	.size		_ZN39_INTERNAL_916a5a94_4_k_cu_193a6e6c_40894cuda3std3__45__cpo3endE,(_ZN39_INTERNAL_916a5a94_4_k_cu_193a6e6c_40894cuda3std3__419piecewise_constructE - _ZN39_INTERNAL_916a5a94_4_k_cu_193a6e6c_40894cuda3std3__45__cpo3endE)
_ZN39_INTERNAL_916a5a94_4_k_cu_193a6e6c_40894cuda3std3__45__cpo3endE:
	.zero		1
	.type		_ZN39_INTERNAL_916a5a94_4_k_cu_193a6e6c_40894cuda3std3__419piecewise_constructE,@object
	.size		_ZN39_INTERNAL_916a5a94_4_k_cu_193a6e6c_40894cuda3std3__419piecewise_constructE,(_ZN39_INTERNAL_916a5a94_4_k_cu_193a6e6c_40894cuda3std3__45__cpo4cendE - _ZN39_INTERNAL_916a5a94_4_k_cu_193a6e6c_40894cuda3std3__419piecewise_constructE)
_ZN39_INTERNAL_916a5a94_4_k_cu_193a6e6c_40894cuda3std3__419piecewise_constructE:
	.zero		1
	.type		_ZN39_INTERNAL_916a5a94_4_k_cu_193a6e6c_40894cuda3std3__45__cpo4cendE,@object
	.size		_ZN39_INTERNAL_916a5a94_4_k_cu_193a6e6c_40894cuda3std3__45__cpo4cendE,(_ZN39_INTERNAL_916a5a94_4_k_cu_193a6e6c_40894cuda3std6ranges3__45__cpo4swapE - _ZN39_INTERNAL_916a5a94_4_k_cu_193a6e6c_40894cuda3std3__45__cpo4cendE)
_ZN39_INTERNAL_916a5a94_4_k_cu_193a6e6c_40894cuda3std3__45__cpo4cendE:
	.zero		1
	.type		_ZN39_INTERNAL_916a5a94_4_k_cu_193a6e6c_40894cuda3std6ranges3__45__cpo4swapE,@object
	.size		_ZN39_INTERNAL_916a5a94_4_k_cu_193a6e6c_40894cuda3std6ranges3__45__cpo4swapE,(.L_7 - _ZN39_INTERNAL_916a5a94_4_k_cu_193a6e6c_40894cuda3std6ranges3__45__cpo4swapE)
_ZN39_INTERNAL_916a5a94_4_k_cu_193a6e6c_40894cuda3std6ranges3__45__cpo4swapE:
	.zero		1
.L_7:


//--------------------- .nv.constant0._ZN7cutlass13device_kernelINS_4gemm6kernel13GemmUniversalIN4cute5tupleIJiiiiEEENS1_10collective13CollectiveMmaINS1_37MainloopSm90TmaGmmaWarpSpecializedFP8ILi11ENS5_IJNS4_1CILi1EEESB_SB_EEENS1_32KernelTmaWarpSpecializedPingpongEEENS5_IJNSA_ILi64EEENSA_ILi256EEESF_EEENS_12float_e5m2_tENS5_IJlSB_lEEESI_SJ_NS4_8TiledMMAINS4_8MMA_AtomIJNS4_4SM904GMMA31MMA_64x256x32_F32E5M2E5M2_SS_TNILNSN_7ScaleInE1ELSP_1EEEEEENS4_6LayoutISC_NS5_IJNSA_ILi0EEEST_ST_EEEEENS5_IJNS4_10UnderscoreESW_SW_EEEEENS4_13SM90_TMA_LOADENS4_14ComposedLayoutINS4_7SwizzleILi2ELi4ELi3EEENS4_18smem_ptr_flag_bitsILi8EEENSS_INS5_IJNSA_ILi8EEESF_EEENS5_IJSF_SB_EEEEEEEvNS4_8identityESZ_S19_vS1A_EENS_8epilogue10collective6detail29Sm90TmaWarpSpecializedAdapterINS1D_15DefaultEpilogueISI_SJ_SJ_NS1C_6thread17LinearCombinationISI_Li1EffLNS1H_9ScaleType4KindE0ELNS_15FloatRoundStyleE2ESI_EENS1_15EpilogueDefaultEEEEEvvEEEEvNT_6ParamsE --------------------------
	.section	.nv.constant0._ZN7cutlass13device_kernelINS_4gemm6kernel13GemmUniversalIN4cute5tupleIJiiiiEEENS1_10collective13CollectiveMmaINS1_37MainloopSm90TmaGmmaWarpSpecializedFP8ILi11ENS5_IJNS4_1CILi1EEESB_SB_EEENS1_32KernelTmaWarpSpecializedPingpongEEENS5_IJNSA_ILi64EEENSA_ILi256EEESF_EEENS_12float_e5m2_tENS5_IJlSB_lEEESI_SJ_NS4_8TiledMMAINS4_8MMA_AtomIJNS4_4SM904GMMA31MMA_64x256x32_F32E5M2E5M2_SS_TNILNSN_7ScaleInE1ELSP_1EEEEEENS4_6LayoutISC_NS5_IJNSA_ILi0EEEST_ST_EEEEENS5_IJNS4_10UnderscoreESW_SW_EEEEENS4_13SM90_TMA_LOADENS4_14ComposedLayoutINS4_7SwizzleILi2ELi4ELi3EEENS4_18smem_ptr_flag_bitsILi8EEENSS_INS5_IJNSA_ILi8EEESF_EEENS5_IJSF_SB_EEEEEEEvNS4_8identityESZ_S19_vS1A_EENS_8epilogue10collective6detail29Sm90TmaWarpSpecializedAdapterINS1D_15DefaultEpilogueISI_SJ_SJ_NS1C_6thread17LinearCombinationISI_Li1EffLNS1H_9ScaleType4KindE0ELNS_15FloatRoundStyleE2ESI_EENS1_15EpilogueDefaultEEEEEvvEEEEvNT_6ParamsE,"a",@progbits
	.sectionflags	@""
	.align	4
.nv.constant0._ZN7cutlass13device_kernelINS_4gemm6kernel13GemmUniversalIN4cute5tupleIJiiiiEEENS1_10collective13CollectiveMmaINS1_37MainloopSm90TmaGmmaWarpSpecializedFP8ILi11ENS5_IJNS4_1CILi1EEESB_SB_EEENS1_32KernelTmaWarpSpecializedPingpongEEENS5_IJNSA_ILi64EEENSA_ILi256EEESF_EEENS_12float_e5m2_tENS5_IJlSB_lEEESI_SJ_NS4_8TiledMMAINS4_8MMA_AtomIJNS4_4SM904GMMA31MMA_64x256x32_F32E5M2E5M2_SS_TNILNSN_7ScaleInE1ELSP_1EEEEEENS4_6LayoutISC_NS5_IJNSA_ILi0EEEST_ST_EEEEENS5_IJNS4_10UnderscoreESW_SW_EEEEENS4_13SM90_TMA_LOADENS4_14ComposedLayoutINS4_7SwizzleILi2ELi4ELi3EEENS4_18smem_ptr_flag_bitsILi8EEENSS_INS5_IJNSA_ILi8EEESF_EEENS5_IJSF_SB_EEEEEEEvNS4_8identityESZ_S19_vS1A_EENS_8epilogue10collective6detail29Sm90TmaWarpSpecializedAdapterINS1D_15DefaultEpilogueISI_SJ_SJ_NS1C_6thread17LinearCombinationISI_Li1EffLNS1H_9ScaleType4KindE0ELNS_15FloatRoundStyleE2ESI_EENS1_15EpilogueDefaultEEEEEvvEEEEvNT_6ParamsE:
	.zero		1664


//--------------------- SYMBOLS --------------------------

	.type		.nv.reservedSmem.offset0,@object
	.size		.nv.reservedSmem.offset0,0x4
